//
// Generated by NVIDIA NVVM Compiler
//
// Compiler Build ID: CL-36424714
// Cuda compilation tools, release 13.0, V13.0.88
// Based on NVVM 20.0.0
//

.version 9.0
.target sm_100
.address_size 64

	// .globl	_Z26gpu_matrix_multiply_simplePfS_S_m
// _ZZ19gpu_matrix_multiplyPfS_S_mE6tile_a has been demoted
// _ZZ19gpu_matrix_multiplyPfS_S_mE6tile_b has been demoted

.visible .entry _Z26gpu_matrix_multiply_simplePfS_S_m(
	.param .u64 .ptr .align 1 _Z26gpu_matrix_multiply_simplePfS_S_m_param_0,
	.param .u64 .ptr .align 1 _Z26gpu_matrix_multiply_simplePfS_S_m_param_1,
	.param .u64 .ptr .align 1 _Z26gpu_matrix_multiply_simplePfS_S_m_param_2,
	.param .u64 _Z26gpu_matrix_multiply_simplePfS_S_m_param_3
)
{
	.reg .pred 	%p<10>;
	.reg .b32 	%r<9>;
	.reg .b32 	%f<68>;
	.reg .b64 	%rd<105>;

	ld.param.u64 	%rd25, [_Z26gpu_matrix_multiply_simplePfS_S_m_param_0];
	ld.param.u64 	%rd26, [_Z26gpu_matrix_multiply_simplePfS_S_m_param_1];
	ld.param.u64 	%rd24, [_Z26gpu_matrix_multiply_simplePfS_S_m_param_3];
	cvta.to.global.u64 	%rd1, %rd26;
	cvta.to.global.u64 	%rd2, %rd25;
	mov.u32 	%r3, %ctaid.y;
	mov.u32 	%r4, %ntid.y;
	mov.u32 	%r5, %tid.y;
	mad.lo.s32 	%r1, %r3, %r4, %r5;
	mov.u32 	%r6, %ctaid.x;
	mov.u32 	%r7, %ntid.x;
	mov.u32 	%r8, %tid.x;
	mad.lo.s32 	%r2, %r6, %r7, %r8;
	setp.eq.s64 	%p1, %rd24, 0;
	mov.f32 	%f67, 0f00000000;
	@%p1 bra 	$L__BB0_12;
	cvt.u64.u32 	%rd28, %r1;
	mul.lo.s64 	%rd3, %rd24, %rd28;
	cvt.s64.s32 	%rd4, %r2;
	and.b64  	%rd5, %rd24, 7;
	setp.lt.u64 	%p2, %rd24, 8;
	mov.f32 	%f67, 0f00000000;
	mov.b64 	%rd103, 0;
	@%p2 bra 	$L__BB0_4;
	and.b64  	%rd103, %rd24, -8;
	shl.b64 	%rd29, %rd4, 2;
	add.s64 	%rd100, %rd1, %rd29;
	shl.b64 	%rd8, %rd24, 5;
	shl.b64 	%rd30, %rd3, 2;
	add.s64 	%rd31, %rd30, %rd2;
	add.s64 	%rd99, %rd31, 16;
	shl.b64 	%rd10, %rd24, 2;
	mov.f32 	%f67, 0f00000000;
	mov.u64 	%rd101, %rd103;
$L__BB0_3:
	.pragma "nounroll";
	ld.global.f32 	%f17, [%rd99+-16];
	ld.global.f32 	%f18, [%rd100];
	fma.rn.f32 	%f19, %f17, %f18, %f67;
	ld.global.f32 	%f20, [%rd99+-12];
	add.s64 	%rd32, %rd100, %rd10;
	ld.global.f32 	%f21, [%rd32];
	fma.rn.f32 	%f22, %f20, %f21, %f19;
	ld.global.f32 	%f23, [%rd99+-8];
	add.s64 	%rd33, %rd32, %rd10;
	ld.global.f32 	%f24, [%rd33];
	fma.rn.f32 	%f25, %f23, %f24, %f22;
	ld.global.f32 	%f26, [%rd99+-4];
	add.s64 	%rd34, %rd33, %rd10;
	ld.global.f32 	%f27, [%rd34];
	fma.rn.f32 	%f28, %f26, %f27, %f25;
	ld.global.f32 	%f29, [%rd99];
	add.s64 	%rd35, %rd34, %rd10;
	ld.global.f32 	%f30, [%rd35];
	fma.rn.f32 	%f31, %f29, %f30, %f28;
	ld.global.f32 	%f32, [%rd99+4];
	add.s64 	%rd36, %rd35, %rd10;
	ld.global.f32 	%f33, [%rd36];
	fma.rn.f32 	%f34, %f32, %f33, %f31;
	ld.global.f32 	%f35, [%rd99+8];
	add.s64 	%rd37, %rd36, %rd10;
	ld.global.f32 	%f36, [%rd37];
	fma.rn.f32 	%f37, %f35, %f36, %f34;
	ld.global.f32 	%f38, [%rd99+12];
	add.s64 	%rd38, %rd37, %rd10;
	ld.global.f32 	%f39, [%rd38];
	fma.rn.f32 	%f67, %f38, %f39, %f37;
	add.s64 	%rd101, %rd101, -8;
	add.s64 	%rd100, %rd100, %rd8;
	add.s64 	%rd99, %rd99, 32;
	setp.ne.s64 	%p3, %rd101, 0;
	@%p3 bra 	$L__BB0_3;
$L__BB0_4:
	setp.eq.s64 	%p4, %rd5, 0;
	@%p4 bra 	$L__BB0_12;
	and.b64  	%rd18, %rd24, 3;
	setp.lt.u64 	%p5, %rd5, 4;
	@%p5 bra 	$L__BB0_7;
	add.s64 	%rd39, %rd103, %rd3;
	shl.b64 	%rd40, %rd39, 2;
	add.s64 	%rd41, %rd2, %rd40;
	ld.global.f32 	%f41, [%rd41];
	mad.lo.s64 	%rd42, %rd103, %rd24, %rd4;
	shl.b64 	%rd43, %rd42, 2;
	add.s64 	%rd44, %rd1, %rd43;
	ld.global.f32 	%f42, [%rd44];
	fma.rn.f32 	%f43, %f41, %f42, %f67;
	add.s64 	%rd45, %rd103, 1;
	and.b64  	%rd46, %rd45, 4294967295;
	add.s64 	%rd47, %rd46, %rd3;
	shl.b64 	%rd48, %rd47, 2;
	add.s64 	%rd49, %rd2, %rd48;
	ld.global.f32 	%f44, [%rd49];
	mad.lo.s64 	%rd50, %rd46, %rd24, %rd4;
	shl.b64 	%rd51, %rd50, 2;
	add.s64 	%rd52, %rd1, %rd51;
	ld.global.f32 	%f45, [%rd52];
	fma.rn.f32 	%f46, %f44, %f45, %f43;
	add.s64 	%rd53, %rd103, 2;
	and.b64  	%rd54, %rd53, 4294967295;
	add.s64 	%rd55, %rd54, %rd3;
	shl.b64 	%rd56, %rd55, 2;
	add.s64 	%rd57, %rd2, %rd56;
	ld.global.f32 	%f47, [%rd57];
	mad.lo.s64 	%rd58, %rd54, %rd24, %rd4;
	shl.b64 	%rd59, %rd58, 2;
	add.s64 	%rd60, %rd1, %rd59;
	ld.global.f32 	%f48, [%rd60];
	fma.rn.f32 	%f49, %f47, %f48, %f46;
	add.s64 	%rd61, %rd103, 3;
	and.b64  	%rd62, %rd61, 4294967295;
	add.s64 	%rd63, %rd62, %rd3;
	shl.b64 	%rd64, %rd63, 2;
	add.s64 	%rd65, %rd2, %rd64;
	ld.global.f32 	%f50, [%rd65];
	mad.lo.s64 	%rd66, %rd62, %rd24, %rd4;
	shl.b64 	%rd67, %rd66, 2;
	add.s64 	%rd68, %rd1, %rd67;
	ld.global.f32 	%f51, [%rd68];
	fma.rn.f32 	%f67, %f50, %f51, %f49;
	add.s64 	%rd69, %rd103, 4;
	and.b64  	%rd103, %rd69, 4294967295;
$L__BB0_7:
	setp.eq.s64 	%p6, %rd18, 0;
	@%p6 bra 	$L__BB0_12;
	setp.eq.s64 	%p7, %rd18, 1;
	@%p7 bra 	$L__BB0_10;
	add.s64 	%rd70, %rd103, %rd3;
	shl.b64 	%rd71, %rd70, 2;
	add.s64 	%rd72, %rd2, %rd71;
	ld.global.f32 	%f53, [%rd72];
	mad.lo.s64 	%rd73, %rd103, %rd24, %rd4;
	shl.b64 	%rd74, %rd73, 2;
	add.s64 	%rd75, %rd1, %rd74;
	ld.global.f32 	%f54, [%rd75];
	fma.rn.f32 	%f55, %f53, %f54, %f67;
	add.s64 	%rd76, %rd103, 1;
	and.b64  	%rd77, %rd76, 4294967295;
	add.s64 	%rd78, %rd77, %rd3;
	shl.b64 	%rd79, %rd78, 2;
	add.s64 	%rd80, %rd2, %rd79;
	ld.global.f32 	%f56, [%rd80];
	mad.lo.s64 	%rd81, %rd77, %rd24, %rd4;
	shl.b64 	%rd82, %rd81, 2;
	add.s64 	%rd83, %rd1, %rd82;
	ld.global.f32 	%f57, [%rd83];
	fma.rn.f32 	%f67, %f56, %f57, %f55;
	add.s64 	%rd84, %rd103, 2;
	and.b64  	%rd103, %rd84, 4294967295;
$L__BB0_10:
	and.b64  	%rd85, %rd24, 1;
	setp.eq.b64 	%p8, %rd85, 1;
	not.pred 	%p9, %p8;
	@%p9 bra 	$L__BB0_12;
	add.s64 	%rd86, %rd103, %rd3;
	shl.b64 	%rd87, %rd86, 2;
	add.s64 	%rd88, %rd2, %rd87;
	ld.global.f32 	%f58, [%rd88];
	mad.lo.s64 	%rd89, %rd103, %rd24, %rd4;
	shl.b64 	%rd90, %rd89, 2;
	add.s64 	%rd91, %rd1, %rd90;
	ld.global.f32 	%f59, [%rd91];
	fma.rn.f32 	%f67, %f58, %f59, %f67;
$L__BB0_12:
	ld.param.u64 	%rd98, [_Z26gpu_matrix_multiply_simplePfS_S_m_param_2];
	cvta.to.global.u64 	%rd92, %rd98;
	cvt.u64.u32 	%rd93, %r1;
	cvt.s64.s32 	%rd94, %r2;
	mad.lo.s64 	%rd95, %rd24, %rd93, %rd94;
	shl.b64 	%rd96, %rd95, 2;
	add.s64 	%rd97, %rd92, %rd96;
	st.global.f32 	[%rd97], %f67;
	ret;

}
	// .globl	_Z19gpu_matrix_multiplyPfS_S_m
.visible .entry _Z19gpu_matrix_multiplyPfS_S_m(
	.param .u64 .ptr .align 1 _Z19gpu_matrix_multiplyPfS_S_m_param_0,
	.param .u64 .ptr .align 1 _Z19gpu_matrix_multiplyPfS_S_m_param_1,
	.param .u64 .ptr .align 1 _Z19gpu_matrix_multiplyPfS_S_m_param_2,
	.param .u64 _Z19gpu_matrix_multiplyPfS_S_m_param_3
)
{
	.reg .pred 	%p<7>;
	.reg .b32 	%r<29>;
	.reg .b32 	%f<368>;
	.reg .b64 	%rd<87>;
	// demoted variable
	.shared .align 4 .b8 _ZZ19gpu_matrix_multiplyPfS_S_mE6tile_a[1024];
	// demoted variable
	.shared .align 4 .b8 _ZZ19gpu_matrix_multiplyPfS_S_mE6tile_b[1024];
	ld.param.u64 	%rd20, [_Z19gpu_matrix_multiplyPfS_S_m_param_0];
	ld.param.u64 	%rd21, [_Z19gpu_matrix_multiplyPfS_S_m_param_1];
	ld.param.u64 	%rd19, [_Z19gpu_matrix_multiplyPfS_S_m_param_3];
	cvta.to.global.u64 	%rd1, %rd21;
	cvta.to.global.u64 	%rd2, %rd20;
	mov.u32 	%r12, %ctaid.y;
	mov.u32 	%r13, %ntid.y;
	mov.u32 	%r1, %tid.y;
	mad.lo.s32 	%r2, %r12, %r13, %r1;
	mov.u32 	%r14, %ctaid.x;
	mov.u32 	%r15, %ntid.x;
	mov.u32 	%r3, %tid.x;
	mad.lo.s32 	%r4, %r14, %r15, %r3;
	setp.eq.s64 	%p1, %rd19, 0;
	mov.f32 	%f367, 0f00000000;
	@%p1 bra 	$L__BB1_9;
	cvt.u64.u32 	%rd23, %r2;
	cvt.u64.u32 	%rd24, %r3;
	mad.lo.s64 	%rd3, %rd19, %rd23, %rd24;
	shl.b32 	%r16, %r1, 6;
	mov.u32 	%r17, _ZZ19gpu_matrix_multiplyPfS_S_mE6tile_a;
	add.s32 	%r5, %r17, %r16;
	shl.b32 	%r18, %r3, 2;
	add.s32 	%r6, %r5, %r18;
	cvt.s64.s32 	%rd4, %r4;
	mov.u32 	%r19, _ZZ19gpu_matrix_multiplyPfS_S_mE6tile_b;
	add.s32 	%r8, %r19, %r18;
	add.s32 	%r7, %r8, %r16;
	add.s64 	%rd5, %rd19, -1;
	shr.u64 	%rd25, %rd5, 4;
	add.s64 	%rd6, %rd25, 1;
	setp.lt.u64 	%p2, %rd19, 49;
	mov.f32 	%f367, 0f00000000;
	mov.b64 	%rd85, 0;
	@%p2 bra 	$L__BB1_4;
	and.b64  	%rd82, %rd6, 2305843009213693948;
	add.s32 	%r28, %r1, 32;
	shl.b64 	%rd27, %rd3, 2;
	add.s64 	%rd83, %rd2, %rd27;
	mov.f32 	%f367, 0f00000000;
	mov.b64 	%rd85, 0;
$L__BB1_3:
	.pragma "nounroll";
	ld.global.f32 	%f14, [%rd83];
	st.shared.f32 	[%r6], %f14;
	add.s32 	%r20, %r28, -32;
	cvt.u64.u32 	%rd28, %r20;
	mad.lo.s64 	%rd29, %rd19, %rd28, %rd4;
	shl.b64 	%rd30, %rd29, 2;
	add.s64 	%rd31, %rd1, %rd30;
	ld.global.f32 	%f15, [%rd31];
	st.shared.f32 	[%r7], %f15;
	bar.sync 	0;
	ld.shared.f32 	%f16, [%r5];
	ld.shared.f32 	%f17, [%r8];
	fma.rn.f32 	%f18, %f16, %f17, %f367;
	ld.shared.f32 	%f19, [%r5+4];
	ld.shared.f32 	%f20, [%r8+64];
	fma.rn.f32 	%f21, %f19, %f20, %f18;
	ld.shared.f32 	%f22, [%r5+8];
	ld.shared.f32 	%f23, [%r8+128];
	fma.rn.f32 	%f24, %f22, %f23, %f21;
	ld.shared.f32 	%f25, [%r5+12];
	ld.shared.f32 	%f26, [%r8+192];
	fma.rn.f32 	%f27, %f25, %f26, %f24;
	ld.shared.f32 	%f28, [%r5+16];
	ld.shared.f32 	%f29, [%r8+256];
	fma.rn.f32 	%f30, %f28, %f29, %f27;
	ld.shared.f32 	%f31, [%r5+20];
	ld.shared.f32 	%f32, [%r8+320];
	fma.rn.f32 	%f33, %f31, %f32, %f30;
	ld.shared.f32 	%f34, [%r5+24];
	ld.shared.f32 	%f35, [%r8+384];
	fma.rn.f32 	%f36, %f34, %f35, %f33;
	ld.shared.f32 	%f37, [%r5+28];
	ld.shared.f32 	%f38, [%r8+448];
	fma.rn.f32 	%f39, %f37, %f38, %f36;
	ld.shared.f32 	%f40, [%r5+32];
	ld.shared.f32 	%f41, [%r8+512];
	fma.rn.f32 	%f42, %f40, %f41, %f39;
	ld.shared.f32 	%f43, [%r5+36];
	ld.shared.f32 	%f44, [%r8+576];
	fma.rn.f32 	%f45, %f43, %f44, %f42;
	ld.shared.f32 	%f46, [%r5+40];
	ld.shared.f32 	%f47, [%r8+640];
	fma.rn.f32 	%f48, %f46, %f47, %f45;
	ld.shared.f32 	%f49, [%r5+44];
	ld.shared.f32 	%f50, [%r8+704];
	fma.rn.f32 	%f51, %f49, %f50, %f48;
	ld.shared.f32 	%f52, [%r5+48];
	ld.shared.f32 	%f53, [%r8+768];
	fma.rn.f32 	%f54, %f52, %f53, %f51;
	ld.shared.f32 	%f55, [%r5+52];
	ld.shared.f32 	%f56, [%r8+832];
	fma.rn.f32 	%f57, %f55, %f56, %f54;
	ld.shared.f32 	%f58, [%r5+56];
	ld.shared.f32 	%f59, [%r8+896];
	fma.rn.f32 	%f60, %f58, %f59, %f57;
	ld.shared.f32 	%f61, [%r5+60];
	ld.shared.f32 	%f62, [%r8+960];
	fma.rn.f32 	%f63, %f61, %f62, %f60;
	bar.sync 	0;
	and.b64  	%rd32, %rd85, 4294967232;
	add.s64 	%rd33, %rd3, %rd32;
	shl.b64 	%rd34, %rd33, 2;
	add.s64 	%rd35, %rd2, %rd34;
	ld.global.f32 	%f64, [%rd35+64];
	st.shared.f32 	[%r6], %f64;
	add.s32 	%r21, %r28, -16;
	cvt.u64.u32 	%rd36, %r21;
	mad.lo.s64 	%rd37, %rd19, %rd36, %rd4;
	shl.b64 	%rd38, %rd37, 2;
	add.s64 	%rd39, %rd1, %rd38;
	ld.global.f32 	%f65, [%rd39];
	st.shared.f32 	[%r7], %f65;
	bar.sync 	0;
	ld.shared.f32 	%f66, [%r5];
	ld.shared.f32 	%f67, [%r8];
	fma.rn.f32 	%f68, %f66, %f67, %f63;
	ld.shared.f32 	%f69, [%r5+4];
	ld.shared.f32 	%f70, [%r8+64];
	fma.rn.f32 	%f71, %f69, %f70, %f68;
	ld.shared.f32 	%f72, [%r5+8];
	ld.shared.f32 	%f73, [%r8+128];
	fma.rn.f32 	%f74, %f72, %f73, %f71;
	ld.shared.f32 	%f75, [%r5+12];
	ld.shared.f32 	%f76, [%r8+192];
	fma.rn.f32 	%f77, %f75, %f76, %f74;
	ld.shared.f32 	%f78, [%r5+16];
	ld.shared.f32 	%f79, [%r8+256];
	fma.rn.f32 	%f80, %f78, %f79, %f77;
	ld.shared.f32 	%f81, [%r5+20];
	ld.shared.f32 	%f82, [%r8+320];
	fma.rn.f32 	%f83, %f81, %f82, %f80;
	ld.shared.f32 	%f84, [%r5+24];
	ld.shared.f32 	%f85, [%r8+384];
	fma.rn.f32 	%f86, %f84, %f85, %f83;
	ld.shared.f32 	%f87, [%r5+28];
	ld.shared.f32 	%f88, [%r8+448];
	fma.rn.f32 	%f89, %f87, %f88, %f86;
	ld.shared.f32 	%f90, [%r5+32];
	ld.shared.f32 	%f91, [%r8+512];
	fma.rn.f32 	%f92, %f90, %f91, %f89;
	ld.shared.f32 	%f93, [%r5+36];
	ld.shared.f32 	%f94, [%r8+576];
	fma.rn.f32 	%f95, %f93, %f94, %f92;
	ld.shared.f32 	%f96, [%r5+40];
	ld.shared.f32 	%f97, [%r8+640];
	fma.rn.f32 	%f98, %f96, %f97, %f95;
	ld.shared.f32 	%f99, [%r5+44];
	ld.shared.f32 	%f100, [%r8+704];
	fma.rn.f32 	%f101, %f99, %f100, %f98;
	ld.shared.f32 	%f102, [%r5+48];
	ld.shared.f32 	%f103, [%r8+768];
	fma.rn.f32 	%f104, %f102, %f103, %f101;
	ld.shared.f32 	%f105, [%r5+52];
	ld.shared.f32 	%f106, [%r8+832];
	fma.rn.f32 	%f107, %f105, %f106, %f104;
	ld.shared.f32 	%f108, [%r5+56];
	ld.shared.f32 	%f109, [%r8+896];
	fma.rn.f32 	%f110, %f108, %f109, %f107;
	ld.shared.f32 	%f111, [%r5+60];
	ld.shared.f32 	%f112, [%r8+960];
	fma.rn.f32 	%f113, %f111, %f112, %f110;
	bar.sync 	0;
	ld.global.f32 	%f114, [%rd35+128];
	st.shared.f32 	[%r6], %f114;
	add.s32 	%r22, %r28, 16;
	cvt.u64.u32 	%rd40, %r28;
	mad.lo.s64 	%rd41, %rd19, %rd40, %rd4;
	shl.b64 	%rd42, %rd41, 2;
	add.s64 	%rd43, %rd1, %rd42;
	ld.global.f32 	%f115, [%rd43];
	st.shared.f32 	[%r7], %f115;
	bar.sync 	0;
	ld.shared.f32 	%f116, [%r5];
	ld.shared.f32 	%f117, [%r8];
	fma.rn.f32 	%f118, %f116, %f117, %f113;
	ld.shared.f32 	%f119, [%r5+4];
	ld.shared.f32 	%f120, [%r8+64];
	fma.rn.f32 	%f121, %f119, %f120, %f118;
	ld.shared.f32 	%f122, [%r5+8];
	ld.shared.f32 	%f123, [%r8+128];
	fma.rn.f32 	%f124, %f122, %f123, %f121;
	ld.shared.f32 	%f125, [%r5+12];
	ld.shared.f32 	%f126, [%r8+192];
	fma.rn.f32 	%f127, %f125, %f126, %f124;
	ld.shared.f32 	%f128, [%r5+16];
	ld.shared.f32 	%f129, [%r8+256];
	fma.rn.f32 	%f130, %f128, %f129, %f127;
	ld.shared.f32 	%f131, [%r5+20];
	ld.shared.f32 	%f132, [%r8+320];
	fma.rn.f32 	%f133, %f131, %f132, %f130;
	ld.shared.f32 	%f134, [%r5+24];
	ld.shared.f32 	%f135, [%r8+384];
	fma.rn.f32 	%f136, %f134, %f135, %f133;
	ld.shared.f32 	%f137, [%r5+28];
	ld.shared.f32 	%f138, [%r8+448];
	fma.rn.f32 	%f139, %f137, %f138, %f136;
	ld.shared.f32 	%f140, [%r5+32];
	ld.shared.f32 	%f141, [%r8+512];
	fma.rn.f32 	%f142, %f140, %f141, %f139;
	ld.shared.f32 	%f143, [%r5+36];
	ld.shared.f32 	%f144, [%r8+576];
	fma.rn.f32 	%f145, %f143, %f144, %f142;
	ld.shared.f32 	%f146, [%r5+40];
	ld.shared.f32 	%f147, [%r8+640];
	fma.rn.f32 	%f148, %f146, %f147, %f145;
	ld.shared.f32 	%f149, [%r5+44];
	ld.shared.f32 	%f150, [%r8+704];
	fma.rn.f32 	%f151, %f149, %f150, %f148;
	ld.shared.f32 	%f152, [%r5+48];
	ld.shared.f32 	%f153, [%r8+768];
	fma.rn.f32 	%f154, %f152, %f153, %f151;
	ld.shared.f32 	%f155, [%r5+52];
	ld.shared.f32 	%f156, [%r8+832];
	fma.rn.f32 	%f157, %f155, %f156, %f154;
	ld.shared.f32 	%f158, [%r5+56];
	ld.shared.f32 	%f159, [%r8+896];
	fma.rn.f32 	%f160, %f158, %f159, %f157;
	ld.shared.f32 	%f161, [%r5+60];
	ld.shared.f32 	%f162, [%r8+960];
	fma.rn.f32 	%f163, %f161, %f162, %f160;
	bar.sync 	0;
	ld.global.f32 	%f164, [%rd35+192];
	st.shared.f32 	[%r6], %f164;
	cvt.u64.u32 	%rd44, %r22;
	mad.lo.s64 	%rd45, %rd19, %rd44, %rd4;
	shl.b64 	%rd46, %rd45, 2;
	add.s64 	%rd47, %rd1, %rd46;
	ld.global.f32 	%f165, [%rd47];
	st.shared.f32 	[%r7], %f165;
	bar.sync 	0;
	ld.shared.f32 	%f166, [%r5];
	ld.shared.f32 	%f167, [%r8];
	fma.rn.f32 	%f168, %f166, %f167, %f163;
	ld.shared.f32 	%f169, [%r5+4];
	ld.shared.f32 	%f170, [%r8+64];
	fma.rn.f32 	%f171, %f169, %f170, %f168;
	ld.shared.f32 	%f172, [%r5+8];
	ld.shared.f32 	%f173, [%r8+128];
	fma.rn.f32 	%f174, %f172, %f173, %f171;
	ld.shared.f32 	%f175, [%r5+12];
	ld.shared.f32 	%f176, [%r8+192];
	fma.rn.f32 	%f177, %f175, %f176, %f174;
	ld.shared.f32 	%f178, [%r5+16];
	ld.shared.f32 	%f179, [%r8+256];
	fma.rn.f32 	%f180, %f178, %f179, %f177;
	ld.shared.f32 	%f181, [%r5+20];
	ld.shared.f32 	%f182, [%r8+320];
	fma.rn.f32 	%f183, %f181, %f182, %f180;
	ld.shared.f32 	%f184, [%r5+24];
	ld.shared.f32 	%f185, [%r8+384];
	fma.rn.f32 	%f186, %f184, %f185, %f183;
	ld.shared.f32 	%f187, [%r5+28];
	ld.shared.f32 	%f188, [%r8+448];
	fma.rn.f32 	%f189, %f187, %f188, %f186;
	ld.shared.f32 	%f190, [%r5+32];
	ld.shared.f32 	%f191, [%r8+512];
	fma.rn.f32 	%f192, %f190, %f191, %f189;
	ld.shared.f32 	%f193, [%r5+36];
	ld.shared.f32 	%f194, [%r8+576];
	fma.rn.f32 	%f195, %f193, %f194, %f192;
	ld.shared.f32 	%f196, [%r5+40];
	ld.shared.f32 	%f197, [%r8+640];
	fma.rn.f32 	%f198, %f196, %f197, %f195;
	ld.shared.f32 	%f199, [%r5+44];
	ld.shared.f32 	%f200, [%r8+704];
	fma.rn.f32 	%f201, %f199, %f200, %f198;
	ld.shared.f32 	%f202, [%r5+48];
	ld.shared.f32 	%f203, [%r8+768];
	fma.rn.f32 	%f204, %f202, %f203, %f201;
	ld.shared.f32 	%f205, [%r5+52];
	ld.shared.f32 	%f206, [%r8+832];
	fma.rn.f32 	%f207, %f205, %f206, %f204;
	ld.shared.f32 	%f208, [%r5+56];
	ld.shared.f32 	%f209, [%r8+896];
	fma.rn.f32 	%f210, %f208, %f209, %f207;
	ld.shared.f32 	%f211, [%r5+60];
	ld.shared.f32 	%f212, [%r8+960];
	fma.rn.f32 	%f367, %f211, %f212, %f210;
	bar.sync 	0;
	add.s64 	%rd85, %rd85, 64;
	add.s32 	%r28, %r28, 64;
	add.s64 	%rd83, %rd83, 256;
	add.s64 	%rd82, %rd82, -4;
	setp.ne.s64 	%p3, %rd82, 0;
	@%p3 bra 	$L__BB1_3;
$L__BB1_4:
	shr.u64 	%rd49, %rd5, 4;
	add.s64 	%rd50, %rd49, 1;
	and.b64  	%rd48, %rd50, 3;
	setp.eq.s64 	%p4, %rd48, 0;
	@%p4 bra 	$L__BB1_9;
	setp.eq.s64 	%p5, %rd48, 1;
	@%p5 bra 	$L__BB1_7;
	cvt.u32.u64 	%r23, %rd85;
	add.s64 	%rd51, %rd3, %rd85;
	shl.b64 	%rd52, %rd51, 2;
	add.s64 	%rd53, %rd2, %rd52;
	ld.global.f32 	%f214, [%rd53];
	st.shared.f32 	[%r6], %f214;
	add.s32 	%r24, %r1, %r23;
	cvt.u64.u32 	%rd54, %r24;
	mad.lo.s64 	%rd55, %rd19, %rd54, %rd4;
	shl.b64 	%rd56, %rd55, 2;
	add.s64 	%rd57, %rd1, %rd56;
	ld.global.f32 	%f215, [%rd57];
	st.shared.f32 	[%r7], %f215;
	bar.sync 	0;
	ld.shared.f32 	%f216, [%r5];
	ld.shared.f32 	%f217, [%r8];
	fma.rn.f32 	%f218, %f216, %f217, %f367;
	ld.shared.f32 	%f219, [%r5+4];
	ld.shared.f32 	%f220, [%r8+64];
	fma.rn.f32 	%f221, %f219, %f220, %f218;
	ld.shared.f32 	%f222, [%r5+8];
	ld.shared.f32 	%f223, [%r8+128];
	fma.rn.f32 	%f224, %f222, %f223, %f221;
	ld.shared.f32 	%f225, [%r5+12];
	ld.shared.f32 	%f226, [%r8+192];
	fma.rn.f32 	%f227, %f225, %f226, %f224;
	ld.shared.f32 	%f228, [%r5+16];
	ld.shared.f32 	%f229, [%r8+256];
	fma.rn.f32 	%f230, %f228, %f229, %f227;
	ld.shared.f32 	%f231, [%r5+20];
	ld.shared.f32 	%f232, [%r8+320];
	fma.rn.f32 	%f233, %f231, %f232, %f230;
	ld.shared.f32 	%f234, [%r5+24];
	ld.shared.f32 	%f235, [%r8+384];
	fma.rn.f32 	%f236, %f234, %f235, %f233;
	ld.shared.f32 	%f237, [%r5+28];
	ld.shared.f32 	%f238, [%r8+448];
	fma.rn.f32 	%f239, %f237, %f238, %f236;
	ld.shared.f32 	%f240, [%r5+32];
	ld.shared.f32 	%f241, [%r8+512];
	fma.rn.f32 	%f242, %f240, %f241, %f239;
	ld.shared.f32 	%f243, [%r5+36];
	ld.shared.f32 	%f244, [%r8+576];
	fma.rn.f32 	%f245, %f243, %f244, %f242;
	ld.shared.f32 	%f246, [%r5+40];
	ld.shared.f32 	%f247, [%r8+640];
	fma.rn.f32 	%f248, %f246, %f247, %f245;
	ld.shared.f32 	%f249, [%r5+44];
	ld.shared.f32 	%f250, [%r8+704];
	fma.rn.f32 	%f251, %f249, %f250, %f248;
	ld.shared.f32 	%f252, [%r5+48];
	ld.shared.f32 	%f253, [%r8+768];
	fma.rn.f32 	%f254, %f252, %f253, %f251;
	ld.shared.f32 	%f255, [%r5+52];
	ld.shared.f32 	%f256, [%r8+832];
	fma.rn.f32 	%f257, %f255, %f256, %f254;
	ld.shared.f32 	%f258, [%r5+56];
	ld.shared.f32 	%f259, [%r8+896];
	fma.rn.f32 	%f260, %f258, %f259, %f257;
	ld.shared.f32 	%f261, [%r5+60];
	ld.shared.f32 	%f262, [%r8+960];
	fma.rn.f32 	%f263, %f261, %f262, %f260;
	bar.sync 	0;
	and.b64  	%rd58, %rd85, 4294967295;
	add.s64 	%rd59, %rd3, %rd58;
	shl.b64 	%rd60, %rd59, 2;
	add.s64 	%rd61, %rd2, %rd60;
	ld.global.f32 	%f264, [%rd61+64];
	st.shared.f32 	[%r6], %f264;
	add.s32 	%r25, %r24, 16;
	cvt.u64.u32 	%rd62, %r25;
	mad.lo.s64 	%rd63, %rd19, %rd62, %rd4;
	shl.b64 	%rd64, %rd63, 2;
	add.s64 	%rd65, %rd1, %rd64;
	ld.global.f32 	%f265, [%rd65];
	st.shared.f32 	[%r7], %f265;
	bar.sync 	0;
	ld.shared.f32 	%f266, [%r5];
	ld.shared.f32 	%f267, [%r8];
	fma.rn.f32 	%f268, %f266, %f267, %f263;
	ld.shared.f32 	%f269, [%r5+4];
	ld.shared.f32 	%f270, [%r8+64];
	fma.rn.f32 	%f271, %f269, %f270, %f268;
	ld.shared.f32 	%f272, [%r5+8];
	ld.shared.f32 	%f273, [%r8+128];
	fma.rn.f32 	%f274, %f272, %f273, %f271;
	ld.shared.f32 	%f275, [%r5+12];
	ld.shared.f32 	%f276, [%r8+192];
	fma.rn.f32 	%f277, %f275, %f276, %f274;
	ld.shared.f32 	%f278, [%r5+16];
	ld.shared.f32 	%f279, [%r8+256];
	fma.rn.f32 	%f280, %f278, %f279, %f277;
	ld.shared.f32 	%f281, [%r5+20];
	ld.shared.f32 	%f282, [%r8+320];
	fma.rn.f32 	%f283, %f281, %f282, %f280;
	ld.shared.f32 	%f284, [%r5+24];
	ld.shared.f32 	%f285, [%r8+384];
	fma.rn.f32 	%f286, %f284, %f285, %f283;
	ld.shared.f32 	%f287, [%r5+28];
	ld.shared.f32 	%f288, [%r8+448];
	fma.rn.f32 	%f289, %f287, %f288, %f286;
	ld.shared.f32 	%f290, [%r5+32];
	ld.shared.f32 	%f291, [%r8+512];
	fma.rn.f32 	%f292, %f290, %f291, %f289;
	ld.shared.f32 	%f293, [%r5+36];
	ld.shared.f32 	%f294, [%r8+576];
	fma.rn.f32 	%f295, %f293, %f294, %f292;
	ld.shared.f32 	%f296, [%r5+40];
	ld.shared.f32 	%f297, [%r8+640];
	fma.rn.f32 	%f298, %f296, %f297, %f295;
	ld.shared.f32 	%f299, [%r5+44];
	ld.shared.f32 	%f300, [%r8+704];
	fma.rn.f32 	%f301, %f299, %f300, %f298;
	ld.shared.f32 	%f302, [%r5+48];
	ld.shared.f32 	%f303, [%r8+768];
	fma.rn.f32 	%f304, %f302, %f303, %f301;
	ld.shared.f32 	%f305, [%r5+52];
	ld.shared.f32 	%f306, [%r8+832];
	fma.rn.f32 	%f307, %f305, %f306, %f304;
	ld.shared.f32 	%f308, [%r5+56];
	ld.shared.f32 	%f309, [%r8+896];
	fma.rn.f32 	%f310, %f308, %f309, %f307;
	ld.shared.f32 	%f311, [%r5+60];
	ld.shared.f32 	%f312, [%r8+960];
	fma.rn.f32 	%f367, %f311, %f312, %f310;
	bar.sync 	0;
	add.s64 	%rd66, %rd85, 32;
	and.b64  	%rd85, %rd66, 4294967295;
$L__BB1_7:
	and.b64  	%rd67, %rd5, 16;
	setp.ne.s64 	%p6, %rd67, 0;
	@%p6 bra 	$L__BB1_9;
	cvt.u32.u64 	%r26, %rd85;
	add.s64 	%rd68, %rd3, %rd85;
	shl.b64 	%rd69, %rd68, 2;
	add.s64 	%rd70, %rd2, %rd69;
	ld.global.f32 	%f313, [%rd70];
	st.shared.f32 	[%r6], %f313;
	add.s32 	%r27, %r1, %r26;
	cvt.u64.u32 	%rd71, %r27;
	mad.lo.s64 	%rd72, %rd19, %rd71, %rd4;
	shl.b64 	%rd73, %rd72, 2;
	add.s64 	%rd74, %rd1, %rd73;
	ld.global.f32 	%f314, [%rd74];
	st.shared.f32 	[%r7], %f314;
	bar.sync 	0;
	ld.shared.f32 	%f315, [%r5];
	ld.shared.f32 	%f316, [%r8];
	fma.rn.f32 	%f317, %f315, %f316, %f367;
	ld.shared.f32 	%f318, [%r5+4];
	ld.shared.f32 	%f319, [%r8+64];
	fma.rn.f32 	%f320, %f318, %f319, %f317;
	ld.shared.f32 	%f321, [%r5+8];
	ld.shared.f32 	%f322, [%r8+128];
	fma.rn.f32 	%f323, %f321, %f322, %f320;
	ld.shared.f32 	%f324, [%r5+12];
	ld.shared.f32 	%f325, [%r8+192];
	fma.rn.f32 	%f326, %f324, %f325, %f323;
	ld.shared.f32 	%f327, [%r5+16];
	ld.shared.f32 	%f328, [%r8+256];
	fma.rn.f32 	%f329, %f327, %f328, %f326;
	ld.shared.f32 	%f330, [%r5+20];
	ld.shared.f32 	%f331, [%r8+320];
	fma.rn.f32 	%f332, %f330, %f331, %f329;
	ld.shared.f32 	%f333, [%r5+24];
	ld.shared.f32 	%f334, [%r8+384];
	fma.rn.f32 	%f335, %f333, %f334, %f332;
	ld.shared.f32 	%f336, [%r5+28];
	ld.shared.f32 	%f337, [%r8+448];
	fma.rn.f32 	%f338, %f336, %f337, %f335;
	ld.shared.f32 	%f339, [%r5+32];
	ld.shared.f32 	%f340, [%r8+512];
	fma.rn.f32 	%f341, %f339, %f340, %f338;
	ld.shared.f32 	%f342, [%r5+36];
	ld.shared.f32 	%f343, [%r8+576];
	fma.rn.f32 	%f344, %f342, %f343, %f341;
	ld.shared.f32 	%f345, [%r5+40];
	ld.shared.f32 	%f346, [%r8+640];
	fma.rn.f32 	%f347, %f345, %f346, %f344;
	ld.shared.f32 	%f348, [%r5+44];
	ld.shared.f32 	%f349, [%r8+704];
	fma.rn.f32 	%f350, %f348, %f349, %f347;
	ld.shared.f32 	%f351, [%r5+48];
	ld.shared.f32 	%f352, [%r8+768];
	fma.rn.f32 	%f353, %f351, %f352, %f350;
	ld.shared.f32 	%f354, [%r5+52];
	ld.shared.f32 	%f355, [%r8+832];
	fma.rn.f32 	%f356, %f354, %f355, %f353;
	ld.shared.f32 	%f357, [%r5+56];
	ld.shared.f32 	%f358, [%r8+896];
	fma.rn.f32 	%f359, %f357, %f358, %f356;
	ld.shared.f32 	%f360, [%r5+60];
	ld.shared.f32 	%f361, [%r8+960];
	fma.rn.f32 	%f367, %f360, %f361, %f359;
	bar.sync 	0;
$L__BB1_9:
	ld.param.u64 	%rd81, [_Z19gpu_matrix_multiplyPfS_S_m_param_2];
	cvta.to.global.u64 	%rd75, %rd81;
	cvt.u64.u32 	%rd76, %r2;
	cvt.s64.s32 	%rd77, %r4;
	mad.lo.s64 	%rd78, %rd19, %rd76, %rd77;
	shl.b64 	%rd79, %rd78, 2;
	add.s64 	%rd80, %rd75, %rd79;
	st.global.f32 	[%rd80], %f367;
	ret;

}


// ===== COMPILED SASS (sm_100) =====

	.target	sm_100

	.elftype	@"ET_EXEC"


//--------------------- .note.nv.tkinfo           --------------------------
	.section	.note.nv.tkinfo,"",@"SHT_NOTE"
	.sectionflags	@"SHF_NOTE_NV_TKINFO"
	.tkinfo
        /*0018*/ 	.word	0x00000002
        /*0030*/ 	.string	""
        /*0030*/ 	.string	"ptxas"
        /*0030*/ 	.string	"Cuda compilation tools, release 13.0, V13.0.88"
        /*0030*/ 	.string	"Build cuda_13.0.r13.0/compiler.36424714_0"
        /*0030*/ 	.string	"-arch sm_100 -m 64 "



//--------------------- .note.nv.cuinfo           --------------------------
	.section	.note.nv.cuinfo,"",@"SHT_NOTE"
	.sectionflags	@"SHF_NOTE_NV_CUINFO"
        /*0018*/ 	.short	0x0002
        /*001a*/ 	.short	0x0064
        /*001c*/ 	.short	0x0082
	.zero		2


//--------------------- .nv.info                  --------------------------
	.section	.nv.info,"",@"SHT_CUDA_INFO"
	.align	4


	//----- nvinfo : EIATTR_REGCOUNT
	.align		4
        /*0000*/ 	.byte	0x04, 0x2f
        /*0002*/ 	.short	(.L_1 - .L_0)
	.align		4
.L_0:
        /*0004*/ 	.word	index@(_Z26gpu_matrix_multiply_simplePfS_S_m)
        /*0008*/ 	.word	0x00000020


	//----- nvinfo : EIATTR_FRAME_SIZE
	.align		4
.L_1:
        /*000c*/ 	.byte	0x04, 0x11
        /*000e*/ 	.short	(.L_3 - .L_2)
	.align		4
.L_2:
        /*0010*/ 	.word	index@(_Z26gpu_matrix_multiply_simplePfS_S_m)
        /*0014*/ 	.word	0x00000000


	//----- nvinfo : EIATTR_REGCOUNT
	.align		4
.L_3:
        /*0018*/ 	.byte	0x04, 0x2f
        /*001a*/ 	.short	(.L_5 - .L_4)
	.align		4
.L_4:
        /*001c*/ 	.word	index@(_Z19gpu_matrix_multiplyPfS_S_m)
        /*0020*/ 	.word	0x00000020


	//----- nvinfo : EIATTR_FRAME_SIZE
	.align		4
.L_5:
        /*0024*/ 	.byte	0x04, 0x11
        /*0026*/ 	.short	(.L_7 - .L_6)
	.align		4
.L_6:
        /*0028*/ 	.word	index@(_Z19gpu_matrix_multiplyPfS_S_m)
        /*002c*/ 	.word	0x00000000


	//----- nvinfo : EIATTR_MIN_STACK_SIZE
	.align		4
.L_7:
        /*0030*/ 	.byte	0x04, 0x12
        /*0032*/ 	.short	(.L_9 - .L_8)
	.align		4
.L_8:
        /*0034*/ 	.word	index@(_Z19gpu_matrix_multiplyPfS_S_m)
        /*0038*/ 	.word	0x00000000


	//----- nvinfo : EIATTR_MIN_STACK_SIZE
	.align		4
.L_9:
        /*003c*/ 	.byte	0x04, 0x12
        /*003e*/ 	.short	(.L_11 - .L_10)
	.align		4
.L_10:
        /*0040*/ 	.word	index@(_Z26gpu_matrix_multiply_simplePfS_S_m)
        /*0044*/ 	.word	0x00000000
.L_11:


//--------------------- .nv.compat                --------------------------
	.section	.nv.compat,"",@"SHT_CUDA_COMPAT_INFO"
	.align	4
        /*0000*/ 	.byte	0x02, 0x09, 0x00, 0x00, 0x02, 0x02, 0x01, 0x00, 0x02, 0x05, 0x05, 0x00, 0x03, 0x07, 0x01, 0x01
        /*0010*/ 	.byte	0x02, 0x03, 0x00, 0x00, 0x02, 0x06, 0x01, 0x00, 0x04, 0x0b, 0x08, 0x00, 0x09, 0x00, 0x00, 0x00
        /*0020*/ 	.byte	0x00, 0x00, 0x00, 0x00


//--------------------- .nv.info._Z19gpu_matrix_multiplyPfS_S_m --------------------------
	.section	.nv.info._Z19gpu_matrix_multiplyPfS_S_m,"",@"SHT_CUDA_INFO"
	.sectionflags	@""
	.align	4


	//----- nvinfo : EIATTR_CUDA_API_VERSION
	.align		4
        /*0000*/ 	.byte	0x04, 0x37
        /*0002*/ 	.short	(.L_13 - .L_12)
.L_12:
        /*0004*/ 	.word	0x00000082


	//----- nvinfo : EIATTR_KPARAM_INFO
	.align		4
.L_13:
        /*0008*/ 	.byte	0x04, 0x17
        /*000a*/ 	.short	(.L_15 - .L_14)
.L_14:
        /*000c*/ 	.word	0x00000000
        /*0010*/ 	.short	0x0003
        /*0012*/ 	.short	0x0018
        /*0014*/ 	.byte	0x00, 0xf0, 0x21, 0x00


	//----- nvinfo : EIATTR_KPARAM_INFO
	.align		4
.L_15:
        /*0018*/ 	.byte	0x04, 0x17
        /*001a*/ 	.short	(.L_17 - .L_16)
.L_16:
        /*001c*/ 	.word	0x00000000
        /*0020*/ 	.short	0x0002
        /*0022*/ 	.short	0x0010
        /*0024*/ 	.byte	0x00, 0xf5, 0x21, 0x00


	//----- nvinfo : EIATTR_KPARAM_INFO
	.align		4
.L_17:
        /*0028*/ 	.byte	0x04, 0x17
        /*002a*/ 	.short	(.L_19 - .L_18)
.L_18:
        /*002c*/ 	.word	0x00000000
        /*0030*/ 	.short	0x0001
        /*0032*/ 	.short	0x0008
        /*0034*/ 	.byte	0x00, 0xf5, 0x21, 0x00


	//----- nvinfo : EIATTR_KPARAM_INFO
	.align		4
.L_19:
        /*0038*/ 	.byte	0x04, 0x17
        /*003a*/ 	.short	(.L_21 - .L_20)
.L_20:
        /*003c*/ 	.word	0x00000000
        /*0040*/ 	.short	0x0000
        /*0042*/ 	.short	0x0000
        /*0044*/ 	.byte	0x00, 0xf5, 0x21, 0x00


	//----- nvinfo : EIATTR_SPARSE_MMA_MASK
	.align		4
.L_21:
        /*0048*/ 	.byte	0x03, 0x50
        /*004a*/ 	.short	0x0000


	//----- nvinfo : EIATTR_MAXREG_COUNT
	.align		4
        /*004c*/ 	.byte	0x03, 0x1b
        /*004e*/ 	.short	0x00ff


	//----- nvinfo : EIATTR_NUM_BARRIERS
	.align		4
        /*0050*/ 	.byte	0x02, 0x4c
        /*0052*/ 	.byte	0x01
	.zero		1


	//----- nvinfo : EIATTR_MERCURY_ISA_VERSION
	.align		4
        /*0054*/ 	.byte	0x03, 0x5f
        /*0056*/ 	.short	0x0101


	//----- nvinfo : EIATTR_VRC_CTA_INIT_COUNT
	.align		4
        /*0058*/ 	.byte	0x02, 0x4a
	.zero		1
	.zero		1


	//----- nvinfo : EIATTR_EXIT_INSTR_OFFSETS
	.align		4
        /*005c*/ 	.byte	0x04, 0x1c
        /*005e*/ 	.short	(.L_23 - .L_22)


	//   ....[0]....
.L_22:
        /*0060*/ 	.word	0x00001ac0


	//----- nvinfo : EIATTR_CBANK_PARAM_SIZE
	.align		4
.L_23:
        /*0064*/ 	.byte	0x03, 0x19
        /*0066*/ 	.short	0x0020


	//----- nvinfo : EIATTR_PARAM_CBANK
	.align		4
        /*0068*/ 	.byte	0x04, 0x0a
        /*006a*/ 	.short	(.L_25 - .L_24)
	.align		4
.L_24:
        /*006c*/ 	.word	index@(.nv.constant0._Z19gpu_matrix_multiplyPfS_S_m)
        /*0070*/ 	.short	0x0380
        /*0072*/ 	.short	0x0020


	//----- nvinfo : EIATTR_SW_WAR
	.align		4
.L_25:
        /*0074*/ 	.byte	0x04, 0x36
        /*0076*/ 	.short	(.L_27 - .L_26)
.L_26:
        /*0078*/ 	.word	0x00000008
.L_27:


//--------------------- .nv.info._Z26gpu_matrix_multiply_simplePfS_S_m --------------------------
	.section	.nv.info._Z26gpu_matrix_multiply_simplePfS_S_m,"",@"SHT_CUDA_INFO"
	.sectionflags	@""
	.align	4


	//----- nvinfo : EIATTR_CUDA_API_VERSION
	.align		4
        /*0000*/ 	.byte	0x04, 0x37
        /*0002*/ 	.short	(.L_29 - .L_28)
.L_28:
        /*0004*/ 	.word	0x00000082


	//----- nvinfo : EIATTR_KPARAM_INFO
	.align		4
.L_29:
        /*0008*/ 	.byte	0x04, 0x17
        /*000a*/ 	.short	(.L_31 - .L_30)
.L_30:
        /*000c*/ 	.word	0x00000000
        /*0010*/ 	.short	0x0003
        /*0012*/ 	.short	0x0018
        /*0014*/ 	.byte	0x00, 0xf0, 0x21, 0x00


	//----- nvinfo : EIATTR_KPARAM_INFO
	.align		4
.L_31:
        /*0018*/ 	.byte	0x04, 0x17
        /*001a*/ 	.short	(.L_33 - .L_32)
.L_32:
        /*001c*/ 	.word	0x00000000
        /*0020*/ 	.short	0x0002
        /*0022*/ 	.short	0x0010
        /*0024*/ 	.byte	0x00, 0xf5, 0x21, 0x00


	//----- nvinfo : EIATTR_KPARAM_INFO
	.align		4
.L_33:
        /*0028*/ 	.byte	0x04, 0x17
        /*002a*/ 	.short	(.L_35 - .L_34)
.L_34:
        /*002c*/ 	.word	0x00000000
        /*0030*/ 	.short	0x0001
        /*0032*/ 	.short	0x0008
        /*0034*/ 	.byte	0x00, 0xf5, 0x21, 0x00


	//----- nvinfo : EIATTR_KPARAM_INFO
	.align		4
.L_35:
        /*0038*/ 	.byte	0x04, 0x17
        /*003a*/ 	.short	(.L_37 - .L_36)
.L_36:
        /*003c*/ 	.word	0x00000000
        /*0040*/ 	.short	0x0000
        /*0042*/ 	.short	0x0000
        /*0044*/ 	.byte	0x00, 0xf5, 0x21, 0x00


	//----- nvinfo : EIATTR_SPARSE_MMA_MASK
	.align		4
.L_37:
        /*0048*/ 	.byte	0x03, 0x50
        /*004a*/ 	.short	0x0000


	//----- nvinfo : EIATTR_MAXREG_COUNT
	.align		4
        /*004c*/ 	.byte	0x03, 0x1b
        /*004e*/ 	.short	0x00ff


	//----- nvinfo : EIATTR_MERCURY_ISA_VERSION
	.align		4
        /*0050*/ 	.byte	0x03, 0x5f
        /*0052*/ 	.short	0x0101


	//----- nvinfo : EIATTR_VRC_CTA_INIT_COUNT
	.align		4
        /*0054*/ 	.byte	0x02, 0x4a
	.zero		1
	.zero		1


	//----- nvinfo : EIATTR_EXIT_INSTR_OFFSETS
	.align		4
        /*0058*/ 	.byte	0x04, 0x1c
        /*005a*/ 	.short	(.L_39 - .L_38)


	//   ....[0]....
.L_38:
        /*005c*/ 	.word	0x00000d50


	//----- nvinfo : EIATTR_CBANK_PARAM_SIZE
	.align		4
.L_39:
        /*0060*/ 	.byte	0x03, 0x19
        /*0062*/ 	.short	0x0020


	//----- nvinfo : EIATTR_PARAM_CBANK
	.align		4
        /*0064*/ 	.byte	0x04, 0x0a
        /*0066*/ 	.short	(.L_41 - .L_40)
	.align		4
.L_40:
        /*0068*/ 	.word	index@(.nv.constant0._Z26gpu_matrix_multiply_simplePfS_S_m)
        /*006c*/ 	.short	0x0380
        /*006e*/ 	.short	0x0020


	//----- nvinfo : EIATTR_SW_WAR
	.align		4
.L_41:
        /*0070*/ 	.byte	0x04, 0x36
        /*0072*/ 	.short	(.L_43 - .L_42)
.L_42:
        /*0074*/ 	.word	0x00000008
.L_43:


//--------------------- .nv.callgraph             --------------------------
	.section	.nv.callgraph,"",@"SHT_CUDA_CALLGRAPH"
	.align	4
	.sectionentsize	8
	.align		4
        /*0000*/ 	.word	0x00000000
	.align		4
        /*0004*/ 	.word	0xffffffff
	.align		4
        /*0008*/ 	.word	0x00000000
	.align		4
        /*000c*/ 	.word	0xfffffffe
	.align		4
        /*0010*/ 	.word	0x00000000
	.align		4
        /*0014*/ 	.word	0xfffffffd
	.align		4
        /*0018*/ 	.word	0x00000000
	.align		4
        /*001c*/ 	.word	0xfffffffc


//--------------------- .text._Z19gpu_matrix_multiplyPfS_S_m --------------------------
	.section	.text._Z19gpu_matrix_multiplyPfS_S_m,"ax",@progbits
	.align	128
        .global         _Z19gpu_matrix_multiplyPfS_S_m
        .type           _Z19gpu_matrix_multiplyPfS_S_m,@function
        .size           _Z19gpu_matrix_multiplyPfS_S_m,(.L_x_11 - _Z19gpu_matrix_multiplyPfS_S_m)
        .other          _Z19gpu_matrix_multiplyPfS_S_m,@"STO_CUDA_ENTRY STV_DEFAULT"
_Z19gpu_matrix_multiplyPfS_S_m:
.text._Z19gpu_matrix_multiplyPfS_S_m:
[----:B------:R-:W-:Y:S01]  /*0000*/  LDC R1, c[0x0][0x37c] ;  /* 0x0000df00ff017b82 */ /* 0x000fe20000000800 */
[----:B------:R-:W0:Y:S01]  /*0010*/  LDCU.64 UR14, c[0x0][0x398] ;  /* 0x00007300ff0e77ac */ /* 0x000e220008000a00 */
[----:B------:R-:W1:Y:S06]  /*0020*/  S2R R0, SR_TID.Y ;  /* 0x0000000000007919 */ /* 0x000e6c0000002200 */
[----:B------:R-:W1:Y:S01]  /*0030*/  LDC R7, c[0x0][0x364] ;  /* 0x0000d900ff077b82 */ /* 0x000e620000000800 */
[----:B------:R-:W-:Y:S01]  /*0040*/  HFMA2 R19, -RZ, RZ, 0, 0 ;  /* 0x00000000ff137431 */ /* 0x000fe200000001ff */
[----:B------:R-:W2:Y:S01]  /*0050*/  LDCU.64 UR12, c[0x0][0x358] ;  /* 0x00006b00ff0c77ac */ /* 0x000ea20008000a00 */
[----:B------:R-:W3:Y:S05]  /*0060*/  S2R R4, SR_TID.X ;  /* 0x0000000000047919 */ /* 0x000eea0000002100 */
[----:B------:R-:W1:Y:S08]  /*0070*/  S2UR UR4, SR_CTAID.Y ;  /* 0x00000000000479c3 */ /* 0x000e700000002600 */
[----:B------:R-:W3:Y:S01]  /*0080*/  S2UR UR5, SR_CTAID.X ;  /* 0x00000000000579c3 */ /* 0x000ee20000002500 */
[----:B0-----:R-:W-:-:S04]  /*0090*/  UISETP.NE.U32.AND UP0, UPT, UR14, URZ, UPT ;  /* 0x000000ff0e00728c */ /* 0x001fc8000bf05070 */
[----:B------:R-:W-:-:S03]  /*00a0*/  UISETP.NE.AND.EX UP0, UPT, UR15, URZ, UPT, UP0 ;  /* 0x000000ff0f00728c */ /* 0x000fc6000bf05300 */
[----:B------:R-:W3:Y:S01]  /*00b0*/  LDC R21, c[0x0][0x360] ;  /* 0x0000d800ff157b82 */ /* 0x000ee20000000800 */
[----:B-1----:R-:W-:Y:S02]  /*00c0*/  IMAD R7, R7, UR4, R0 ;  /* 0x0000000407077c24 */ /* 0x002fe4000f8e0200 */
[----:B---3--:R-:W-:-:S03]  /*00d0*/  IMAD R20, R21, UR5, R4 ;  /* 0x0000000515147c24 */ /* 0x008fc6000f8e0204 */
[----:B--2---:R-:W-:Y:S05]  /*00e0*/  BRA.U !UP0, `(.L_x_0) ;  /* 0x0000001908587547 */ /* 0x004fea000b800000 */
[----:B------:R-:W0:Y:S01]  /*00f0*/  S2UR UR7, SR_CgaCtaId ;  /* 0x00000000000779c3 */ /* 0x000e220000008800 */
[----:B------:R-:W-:Y:S01]  /*0100*/  UIADD3 UR18, UP2, UPT, UR14, -0x1, URZ ;  /* 0xffffffff0e127890 */ /* 0x000fe2000ff5e0ff */
[----:B------:R-:W-:Y:S01]  /*0110*/  MOV R5, RZ ;  /* 0x000000ff00057202 */ /* 0x000fe20000000f00 */
[----:B------:R-:W-:Y:S01]  /*0120*/  UMOV UR6, 0x400 ;  /* 0x0000040000067882 */ /* 0x000fe20000000000 */
[----:B------:R-:W-:Y:S01]  /*0130*/  UISETP.GE.U32.AND UP1, UPT, UR14, 0x31, UPT ;  /* 0x000000310e00788c */ /* 0x000fe2000bf26070 */
[----:B------:R-:W-:Y:S01]  /*0140*/  SHF.R.S32.HI R21, RZ, 0x1f, R20 ;  /* 0x0000001fff157819 */ /* 0x000fe20000011414 */
[----:B------:R-:W-:Y:S01]  /*0150*/  UIADD3.X UR9, UPT, UPT, UR15, -0x1, URZ, UP2, !UPT ;  /* 0xffffffff0f097890 */ /* 0x000fe200097fe4ff */
[C---:B------:R-:W-:Y:S01]  /*0160*/  IMAD.WIDE.U32 R22, R7.reuse, UR14, R4 ;  /* 0x0000000e07167c25 */ /* 0x040fe2000f8e0004 */
[----:B------:R-:W-:Y:S01]  /*0170*/  UIADD3 UR8, UP0, UPT, UR14, -0x1, URZ ;  /* 0xffffffff0e087890 */ /* 0x000fe2000ff1e0ff */
[----:B------:R-:W-:Y:S01]  /*0180*/  MOV R19, RZ ;  /* 0x000000ff00137202 */ /* 0x000fe20000000f00 */
[----:B------:R-:W-:Y:S01]  /*0190*/  USHF.R.U64 UR10, UR18, 0x4, UR9 ;  /* 0x00000004120a7899 */ /* 0x000fe20008001209 */
[----:B------:R-:W-:Y:S01]  /*01a0*/  IMAD R2, R7, UR15, R23 ;  /* 0x0000000f07027c24 */ /* 0x000fe2000f8e0217 */
[----:B------:R-:W-:-:S02]  /*01b0*/  UISETP.GE.U32.AND.EX UP1, UPT, UR15, URZ, UPT, UP1 ;  /* 0x000000ff0f00728c */ /* 0x000fc4000bf26110 */
[----:B------:R-:W-:Y:S02]  /*01c0*/  UIADD3.X UR9, UPT, UPT, UR15, -0x1, URZ, UP0, !UPT ;  /* 0xffffffff0f097890 */ /* 0x000fe400087fe4ff */
[----:B------:R-:W-:Y:S02]  /*01d0*/  UIADD3 UR10, UPT, UPT, UR10, 0x1, URZ ;  /* 0x000000010a0a7890 */ /* 0x000fe4000fffe0ff */
[----:B------:R-:W-:Y:S01]  /*01e0*/  USHF.R.U64 UR8, UR8, 0x4, UR9 ;  /* 0x0000000408087899 */ /* 0x000fe20008001209 */
[----:B------:R-:W-:Y:S01]  /*01f0*/  UMOV UR4, URZ ;  /* 0x000000ff00047c82 */ /* 0x000fe20008000000 */
[----:B------:R-:W-:Y:S02]  /*0200*/  UMOV UR5, URZ ;  /* 0x000000ff00057c82 */ /* 0x000fe40008000000 */
[----:B------:R-:W-:Y:S02]  /*0210*/  UIADD3 UR8, UP2, UPT, UR8, 0x1, URZ ;  /* 0x0000000108087890 */ /* 0x000fe4000ff5e0ff */
[----:B0-----:R-:W-:-:S02]  /*0220*/  ULEA UR11, UR7, UR6, 0x18 ;  /* 0x00000006070b7291 */ /* 0x001fc4000f8ec0ff */
[----:B------:R-:W-:Y:S02]  /*0230*/  UIADD3 UR6, UPT, UPT, UR6, 0x400, URZ ;  /* 0x0000040006067890 */ /* 0x000fe4000fffe0ff */
[----:B------:R-:W-:Y:S02]  /*0240*/  ULEA.HI.X UR9, UR9, URZ, URZ, 0x1c, UP2 ;  /* 0x000000ff09097291 */ /* 0x000fe400090fe4ff */
[----:B------:R-:W-:Y:S01]  /*0250*/  ULEA UR6, UR7, UR6, 0x18 ;  /* 0x0000000607067291 */ /* 0x000fe2000f8ec0ff */
[----:B------:R-:W-:Y:S01]  /*0260*/  LEA R6, R0, UR11, 0x6 ;  /* 0x0000000b00067c11 */ /* 0x000fe2000f8e30ff */
[----:B------:R-:W-:-:S03]  /*0270*/  ULOP3.LUT UR7, UR10, 0x3, URZ, 0xc0, !UPT ;  /* 0x000000030a077892 */ /* 0x000fc6000f8ec0ff */
[C---:B------:R-:W-:Y:S01]  /*0280*/  LEA R5, R4.reuse, R6, 0x2 ;  /* 0x0000000604057211 */ /* 0x040fe200078e10ff */
[----:B------:R-:W-:Y:S01]  /*0290*/  UISETP.NE.U32.AND UP0, UPT, UR7, URZ, UPT ;  /* 0x000000ff0700728c */ /* 0x000fe2000bf05070 */
[----:B------:R-:W-:-:S03]  /*02a0*/  LEA R3, R4, UR6, 0x2 ;  /* 0x0000000604037c11 */ /* 0x000fc6000f8e10ff */
[----:B------:R-:W-:Y:S01]  /*02b0*/  UISETP.NE.AND.EX UP0, UPT, URZ, URZ, UPT, UP0 ;  /* 0x000000ffff00728c */ /* 0x000fe2000bf05300 */
[----:B------:R-:W-:Y:S01]  /*02c0*/  LEA R4, R0, R3, 0x6 ;  /* 0x0000000300047211 */ /* 0x000fe200078e30ff */
[----:B------:R-:W-:Y:S09]  /*02d0*/  BRA.U !UP1, `(.L_x_1) ;  /* 0x0000000d09507547 */ /* 0x000ff2000b800000 */
[----:B------:R-:W0:Y:S01]  /*02e0*/  LDCU.64 UR10, c[0x0][0x380] ;  /* 0x00007000ff0a77ac */ /* 0x000e220008000a00 */
[----:B------:R-:W-:Y:S02]  /*02f0*/  IADD3 R18, PT, PT, R0, 0x20, RZ ;  /* 0x0000002000127810 */ /* 0x000fe40007ffe0ff */
[----:B------:R-:W-:Y:S01]  /*0300*/  MOV R19, RZ ;  /* 0x000000ff00137202 */ /* 0x000fe20000000f00 */
[----:B------:R-:W-:Y:S01]  /*0310*/  ULOP3.LUT UR6, UR8, 0xfffffffc, URZ, 0xc0, !UPT ;  /* 0xfffffffc08067892 */ /* 0x000fe2000f8ec0ff */
[----:B------:R-:W1:Y:S01]  /*0320*/  LDCU.64 UR16, c[0x0][0x388] ;  /* 0x00007100ff1077ac */ /* 0x000e620008000a00 */
[----:B------:R-:W-:Y:S01]  /*0330*/  ULOP3.LUT UR8, UR9, 0x1fffffff, URZ, 0xc0, !UPT ;  /* 0x1fffffff09087892 */ /* 0x000fe2000f8ec0ff */
[----:B------:R-:W-:Y:S01]  /*0340*/  UMOV UR4, URZ ;  /* 0x000000ff00047c82 */ /* 0x000fe20008000000 */
[----:B------:R-:W-:Y:S01]  /*0350*/  UMOV UR5, URZ ;  /* 0x000000ff00057c82 */ /* 0x000fe20008000000 */
[----:B0-----:R-:W-:-:S04]  /*0360*/  LEA R16, P0, R22, UR10, 0x2 ;  /* 0x0000000a16107c11 */ /* 0x001fc8000f8010ff */
[----:B------:R-:W-:-:S09]  /*0370*/  LEA.HI.X R17, R22, UR11, R2, 0x2, P0 ;  /* 0x0000000b16117c11 */ /* 0x000fd200080f1402 */
.L_x_2:
[----:B------:R-:W-:Y:S01]  /*0380*/  IADD3 R11, PT, PT, R18, -0x20, RZ ;  /* 0xffffffe0120b7810 */ /* 0x000fe20007ffe0ff */
[----:B------:R-:W2:Y:S04]  /*0390*/  LDG.E R14, desc[UR12][R16.64] ;  /* 0x0000000c100e7981 */ /* 0x000ea8000c1e1900 */
[----:B------:R-:W-:-:S04]  /*03a0*/  IMAD.WIDE.U32 R8, R11, UR14, R20 ;  /* 0x0000000e0b087c25 */ /* 0x000fc8000f8e0014 */
[----:B------:R-:W-:Y:S01]  /*03b0*/  IMAD R11, R11, UR15, R9 ;  /* 0x0000000f0b0b7c24 */ /* 0x000fe2000f8e0209 */
[----:B-1----:R-:W-:-:S04]  /*03c0*/  LEA R12, P0, R8, UR16, 0x2 ;  /* 0x00000010080c7c11 */ /* 0x002fc8000f8010ff */
[----:B------:R-:W-:-:S06]  /*03d0*/  LEA.HI.X R13, R8, UR17, R11, 0x2, P0 ;  /* 0x00000011080d7c11 */ /* 0x000fcc00080f140b */
[----:B------:R-:W3:Y:S01]  /*03e0*/  LDG.E R13, desc[UR12][R12.64] ;  /* 0x0000000c0c0d7981 */ /* 0x000ee2000c1e1900 */
[----:B------:R-:W-:-:S03]  /*03f0*/  ULOP3.LUT UR9, UR4, 0xffffffc0, URZ, 0xc0, !UPT ;  /* 0xffffffc004097892 */ /* 0x000fc6000f8ec0ff */
[----:B--2---:R-:W-:Y:S04]  /*0400*/  STS [R5], R14 ;  /* 0x0000000e05007388 */ /* 0x004fe80000000800 */
[----:B---3--:R-:W-:Y:S01]  /*0410*/  STS [R4], R13 ;  /* 0x0000000d04007388 */ /* 0x008fe20000000800 */
[----:B------:R-:W-:Y:S06]  /*0420*/  BAR.SYNC.DEFER_BLOCKING 0x0 ;  /* 0x0000000000007b1d */ /* 0x000fec0000010000 */
[----:B------:R-:W-:Y:S04]  /*0430*/  LDS R15, [R3] ;  /* 0x00000000030f7984 */ /* 0x000fe80000000800 */
[----:B------:R-:W0:Y:S04]  /*0440*/  LDS.128 R8, [R6] ;  /* 0x0000000006087984 */ /* 0x000e280000000c00 */
[----:B------:R-:W1:Y:S04]  /*0450*/  LDS R25, [R3+0x40] ;  /* 0x0000400003197984 */ /* 0x000e680000000800 */
[----:B------:R-:W2:Y:S04]  /*0460*/  LDS R24, [R3+0x80] ;  /* 0x0000800003187984 */ /* 0x000ea80000000800 */
[----:B------:R-:W-:Y:S01]  /*0470*/  LDS R27, [R3+0x2c0] ;  /* 0x0002c000031b7984 */ /* 0x000fe20000000800 */
[----:B0-----:R-:W-:-:S03]  /*0480*/  FFMA R8, R8, R15, R19 ;  /* 0x0000000f08087223 */ /* 0x001fc60000000013 */
[----:B------:R-:W0:Y:S01]  /*0490*/  LDS R19, [R3+0xc0] ;  /* 0x0000c00003137984 */ /* 0x000e220000000800 */
[----:B-1----:R-:W-:-:S03]  /*04a0*/  FFMA R9, R25, R9, R8 ;  /* 0x0000000919097223 */ /* 0x002fc60000000008 */
[----:B------:R-:W-:Y:S04]  /*04b0*/  LDS R8, [R3+0x100] ;  /* 0x0001000003087984 */ /* 0x000fe80000000800 */
[----:B------:R-:W1:Y:S01]  /*04c0*/  LDS.128 R12, [R6+0x10] ;  /* 0x00001000060c7984 */ /* 0x000e620000000c00 */
[----:B--2---:R-:W-:-:S03]  /*04d0*/  FFMA R10, R24, R10, R9 ;  /* 0x0000000a180a7223 */ /* 0x004fc60000000009 */
[----:B------:R-:W2:Y:S04]  /*04e0*/  LDS R9, [R3+0x140] ;  /* 0x0001400003097984 */ /* 0x000ea80000000800 */
[----:B------:R-:W3:Y:S04]  /*04f0*/  LDS R24, [R3+0x180] ;  /* 0x0001800003187984 */ /* 0x000ee80000000800 */
[----:B------:R-:W-:Y:S01]  /*0500*/  LDS R25, [R3+0x240] ;  /* 0x0002400003197984 */ /* 0x000fe20000000800 */
[----:B0-----:R-:W-:-:S03]  /*0510*/  FFMA R11, R19, R11, R10 ;  /* 0x0000000b130b7223 */ /* 0x001fc6000000000a */
[----:B------:R-:W-:Y:S01]  /*0520*/  LDS R19, [R3+0x280] ;  /* 0x0002800003137984 */ /* 0x000fe20000000800 */
[----:B-1----:R-:W-:-:S03]  /*0530*/  FFMA R8, R12, R8, R11 ;  /* 0x000000080c087223 */ /* 0x002fc6000000000b */
[----:B------:R-:W-:Y:S01]  /*0540*/  LDS R12, [R3+0x200] ;  /* 0x00020000030c7984 */ /* 0x000fe20000000800 */
[----:B--2---:R-:W-:-:S03]  /*0550*/  FFMA R9, R9, R13, R8 ;  /* 0x0000000d09097223 */ /* 0x004fc60000000008 */
[----:B------:R-:W0:Y:S01]  /*0560*/  LDS R13, [R3+0x1c0] ;  /* 0x0001c000030d7984 */ /* 0x000e220000000800 */
[----:B---3--:R-:W-:-:S03]  /*0570*/  FFMA R14, R24, R14, R9 ;  /* 0x0000000e180e7223 */ /* 0x008fc60000000009 */
[----:B------:R-:W1:Y:S01]  /*0580*/  LDS.128 R8, [R6+0x20] ;  /* 0x0000200006087984 */ /* 0x000e620000000c00 */
[----:B0-----:R-:W-:-:S04]  /*0590*/  FFMA R13, R13, R15, R14 ;  /* 0x0000000f0d0d7223 */ /* 0x001fc8000000000e */
[----:B-1----:R-:W-:Y:S02]  /*05a0*/  FFMA R8, R8, R12, R13 ;  /* 0x0000000c08087223 */ /* 0x002fe4000000000d */
[----:B------:R-:W-:Y:S02]  /*05b0*/  LDS.128 R12, [R6+0x30] ;  /* 0x00003000060c7984 */ /* 0x000fe40000000c00 */
[----:B------:R-:W-:Y:S02]  /*05c0*/  FFMA R8, R25, R9, R8 ;  /* 0x0000000919087223 */ /* 0x000fe40000000008 */
[----:B------:R-:W0:Y:S02]  /*05d0*/  LDS R9, [R3+0x300] ;  /* 0x0003000003097984 */ /* 0x000e240000000800 */
[----:B------:R-:W-:Y:S01]  /*05e0*/  FFMA R8, R19, R10, R8 ;  /* 0x0000000a13087223 */ /* 0x000fe20000000008 */
[----:B------:R-:W-:Y:S01]  /*05f0*/  IADD3 R19, PT, PT, R18, -0x10, RZ ;  /* 0xfffffff012137810 */ /* 0x000fe20007ffe0ff */
[----:B------:R-:W1:Y:S02]  /*0600*/  LDS R10, [R3+0x340] ;  /* 0x00034000030a7984 */ /* 0x000e640000000800 */
[----:B------:R-:W-:-:S04]  /*0610*/  FFMA R11, R27, R11, R8 ;  /* 0x0000000b1b0b7223 */ /* 0x000fc80000000008 */
[----:B0-----:R-:W-:Y:S01]  /*0620*/  FFMA R11, R12, R9, R11 ;  /* 0x000000090c0b7223 */ /* 0x001fe2000000000b */
[C---:B------:R-:W-:Y:S01]  /*0630*/  IMAD.WIDE.U32 R8, R19.reuse, UR14, R20 ;  /* 0x0000000e13087c25 */ /* 0x040fe2000f8e0014 */
[----:B------:R-:W-:Y:S03]  /*0640*/  LDS R12, [R3+0x3c0] ;  /* 0x0003c000030c7984 */ /* 0x000fe60000000800 */
[----:B------:R-:W-:Y:S01]  /*0650*/  IMAD R19, R19, UR15, R9 ;  /* 0x0000000f13137c24 */ /* 0x000fe2000f8e0209 */
[----:B------:R-:W-:-:S04]  /*0660*/  LEA R26, P0, R8, UR16, 0x2 ;  /* 0x00000010081a7c11 */ /* 0x000fc8000f8010ff */
[----:B------:R-:W-:Y:S02]  /*0670*/  LEA.HI.X R27, R8, UR17, R19, 0x2, P0 ;  /* 0x00000011081b7c11 */ /* 0x000fe400080f1413 */
[----:B------:R-:W-:-:S04]  /*0680*/  IADD3 R8, P0, PT, R22, UR9, RZ ;  /* 0x0000000916087c10 */ /* 0x000fc8000ff1e0ff */
[----:B------:R-:W-:Y:S02]  /*0690*/  IADD3.X R9, PT, PT, RZ, R2, RZ, P0, !PT ;  /* 0x00000002ff097210 */ /* 0x000fe400007fe4ff */
[----:B------:R-:W-:-:S04]  /*06a0*/  LEA R24, P0, R8, UR10, 0x2 ;  /* 0x0000000a08187c11 */ /* 0x000fc8000f8010ff */
[----:B------:R-:W-:Y:S02]  /*06b0*/  LEA.HI.X R25, R8, UR11, R9, 0x2, P0 ;  /* 0x0000000b08197c11 */ /* 0x000fe400080f1409 */
[----:B------:R-:W0:Y:S01]  /*06c0*/  LDS R8, [R3+0x380] ;  /* 0x0003800003087984 */ /* 0x000e220000000800 */
[----:B------:R-:W-:Y:S06]  /*06d0*/  BAR.SYNC.DEFER_BLOCKING 0x0 ;  /* 0x0000000000007b1d */ /* 0x000fec0000010000 */
[----:B------:R-:W2:Y:S04]  /*06e0*/  LDG.E R28, desc[UR12][R24.64+0x40] ;  /* 0x0000400c181c7981 */ /* 0x000ea8000c1e1900 */
[----:B------:R-:W3:Y:S01]  /*06f0*/  LDG.E R27, desc[UR12][R26.64] ;  /* 0x0000000c1a1b7981 */ /* 0x000ee2000c1e1900 */
[----:B-1----:R-:W-:-:S04]  /*0700*/  FFMA R11, R10, R13, R11 ;  /* 0x0000000d0a0b7223 */ /* 0x002fc8000000000b */
[----:B0-----:R-:W-:-:S04]  /*0710*/  FFMA R19, R8, R14, R11 ;  /* 0x0000000e08137223 */ /* 0x001fc8000000000b */
[----:B------:R-:W-:Y:S01]  /*0720*/  FFMA R15, R12, R15, R19 ;  /* 0x0000000f0c0f7223 */ /* 0x000fe20000000013 */
        /* <DEDUP_REMOVED lines=11> */
[----:B------:R-:W-:Y:S01]  /*07e0*/  LDS R15, [R3+0x140] ;  /* 0x00014000030f7984 */ /* 0x000fe20000000800 */
[----:B--2---:R-:W-:-:S03]  /*07f0*/  FFMA R10, R12, R10, R9 ;  /* 0x0000000a0c0a7223 */ /* 0x004fc60000000009 */
[----:B------:R-:W-:Y:S01]  /*0800*/  LDS R12, [R3+0x100] ;  /* 0x00010000030c7984 */ /* 0x000fe20000000800 */
[----:B0-----:R-:W-:-:S03]  /*0810*/  FFMA R13, R13, R11, R10 ;  /* 0x0000000b0d0d7223 */ /* 0x001fc6000000000a */
[----:B------:R-:W0:Y:S02]  /*0820*/  LDS.128 R8, [R6+0x10] ;  /* 0x0000100006087984 */ /* 0x000e240000000c00 */
[----:B0-----:R-:W-:Y:S02]  /*0830*/  FFMA R12, R8, R12, R13 ;  /* 0x0000000c080c7223 */ /* 0x001fe4000000000d */
[----:B------:R-:W0:Y:S02]  /*0840*/  LDS R8, [R3+0x1c0] ;  /* 0x0001c00003087984 */ /* 0x000e240000000800 */
[----:B------:R-:W-:Y:S02]  /*0850*/  FFMA R15, R15, R9, R12 ;  /* 0x000000090f0f7223 */ /* 0x000fe4000000000c */
[----:B------:R-:W-:Y:S02]  /*0860*/  LDS R9, [R3+0x200] ;  /* 0x0002000003097984 */ /* 0x000fe40000000800 */
[----:B------:R-:W-:-:S02]  /*0870*/  FFMA R19, R14, R10, R15 ;  /* 0x0000000a0e137223 */ /* 0x000fc4000000000f */
[----:B------:R-:W1:Y:S02]  /*0880*/  LDS.128 R12, [R6+0x20] ;  /* 0x00002000060c7984 */ /* 0x000e640000000c00 */
[----:B0-----:R-:W-:Y:S02]  /*0890*/  FFMA R11, R8, R11, R19 ;  /* 0x0000000b080b7223 */ /* 0x001fe40000000013 */
[----:B------:R-:W0:Y:S04]  /*08a0*/  LDS R19, [R3+0x240] ;  /* 0x0002400003137984 */ /* 0x000e280000000800 */
[----:B------:R-:W2:Y:S01]  /*08b0*/  LDS R8, [R3+0x280] ;  /* 0x0002800003087984 */ /* 0x000ea20000000800 */
[----:B-1----:R-:W-:-:S03]  /*08c0*/  FFMA R12, R12, R9, R11 ;  /* 0x000000090c0c7223 */ /* 0x002fc6000000000b */
[----:B------:R-:W1:Y:S01]  /*08d0*/  LDS R9, [R3+0x2c0] ;  /* 0x0002c00003097984 */ /* 0x000e620000000800 */
[----:B0-----:R-:W-:-:S03]  /*08e0*/  FFMA R13, R19, R13, R12 ;  /* 0x0000000d130d7223 */ /* 0x001fc6000000000c */
[----:B------:R-:W-:Y:S01]  /*08f0*/  LDS R12, [R3+0x300] ;  /* 0x00030000030c7984 */ /* 0x000fe20000000800 */
[----:B--2---:R-:W-:-:S03]  /*0900*/  FFMA R8, R8, R14, R13 ;  /* 0x0000000e08087223 */ /* 0x004fc6000000000d */
[----:B------:R-:W-:Y:S01]  /*0910*/  LDS R19, [R3+0x340] ;  /* 0x0003400003137984 */ /* 0x000fe20000000800 */
[----:B-1----:R-:W-:-:S03]  /*0920*/  FFMA R13, R9, R15, R8 ;  /* 0x0000000f090d7223 */ /* 0x002fc60000000008 */
[----:B------:R-:W0:Y:S04]  /*0930*/  LDS.128 R8, [R6+0x30] ;  /* 0x0000300006087984 */ /* 0x000e280000000c00 */
[----:B------:R-:W1:Y:S01]  /*0940*/  LDS R15, [R3+0x380] ;  /* 0x00038000030f7984 */ /* 0x000e620000000800 */
[----:B0-----:R-:W-:-:S04]  /*0950*/  FFMA R8, R8, R12, R13 ;  /* 0x0000000c08087223 */ /* 0x001fc8000000000d */
[----:B------:R-:W-:Y:S01]  /*0960*/  FFMA R14, R19, R9, R8 ;  /* 0x00000009130e7223 */ /* 0x000fe20000000008 */
[----:B------:R-:W-:-:S04]  /*0970*/  IMAD.WIDE.U32 R8, R18, UR14, R20 ;  /* 0x0000000e12087c25 */ /* 0x000fc8000f8e0014 */
[----:B------:R-:W-:Y:S01]  /*0980*/  IMAD R9, R18, UR15, R9 ;  /* 0x0000000f12097c24 */ /* 0x000fe2000f8e0209 */
[----:B------:R-:W-:-:S04]  /*0990*/  LEA R12, P0, R8, UR16, 0x2 ;  /* 0x00000010080c7c11 */ /* 0x000fc8000f8010ff */
[----:B------:R-:W-:Y:S02]  /*09a0*/  LEA.HI.X R13, R8, UR17, R9, 0x2, P0 ;  /* 0x00000011080d7c11 */ /* 0x000fe400080f1409 */
[----:B------:R-:W0:Y:S01]  /*09b0*/  LDS R9, [R3+0x3c0] ;  /* 0x0003c00003097984 */ /* 0x000e220000000800 */
[----:B------:R-:W-:Y:S01]  /*09c0*/  BAR.SYNC.DEFER_BLOCKING 0x0 ;  /* 0x0000000000007b1d */ /* 0x000fe20000010000 */
[----:B-1----:R-:W-:-:S05]  /*09d0*/  FFMA R10, R15, R10, R14 ;  /* 0x0000000a0f0a7223 */ /* 0x002fca000000000e */
[----:B------:R-:W2:Y:S04]  /*09e0*/  LDG.E R14, desc[UR12][R24.64+0x80] ;  /* 0x0000800c180e7981 */ /* 0x000ea8000c1e1900 */
[----:B------:R-:W3:Y:S01]  /*09f0*/  LDG.E R13, desc[UR12][R12.64] ;  /* 0x0000000c0c0d7981 */ /* 0x000ee2000c1e1900 */
[----:B0-----:R-:W-:-:S03]  /*0a00*/  FFMA R15, R9, R11, R10 ;  /* 0x0000000b090f7223 */ /* 0x001fc6000000000a */
[----:B--2---:R-:W-:Y:S04]  /*0a10*/  STS [R5], R14 ;  /* 0x0000000e05007388 */ /* 0x004fe80000000800 */
[----:B---3--:R-:W-:Y:S01]  /*0a20*/  STS [R4], R13 ;  /* 0x0000000d04007388 */ /* 0x008fe20000000800 */
[----:B------:R-:W-:Y:S06]  /*0a30*/  BAR.SYNC.DEFER_BLOCKING 0x0 ;  /* 0x0000000000007b1d */ /* 0x000fec0000010000 */
[----:B------:R-:W-:Y:S04]  /*0a40*/  LDS R19, [R3] ;  /* 0x0000000003137984 */ /* 0x000fe80000000800 */
[----:B------:R-:W0:Y:S04]  /*0a50*/  LDS.128 R8, [R6] ;  /* 0x0000000006087984 */ /* 0x000e280000000c00 */
[----:B------:R-:W1:Y:S04]  /*0a60*/  LDS R27, [R3+0x40] ;  /* 0x00004000031b7984 */ /* 0x000e680000000800 */
[----:B------:R-:W2:Y:S01]  /*0a70*/  LDS R28, [R3+0x80] ;  /* 0x00008000031c7984 */ /* 0x000ea20000000800 */
[----:B0-----:R-:W-:-:S03]  /*0a80*/  FFMA R26, R8, R19, R15 ;  /* 0x00000013081a7223 */ /* 0x001fc6000000000f */
[----:B------:R-:W0:Y:S01]  /*0a90*/  LDS R8, [R3+0xc0] ;  /* 0x0000c00003087984 */ /* 0x000e220000000800 */
[----:B-1----:R-:W-:-:S03]  /*0aa0*/  FFMA R27, R27, R9, R26 ;  /* 0x000000091b1b7223 */ /* 0x002fc6000000001a */
[----:B------:R-:W-:Y:S04]  /*0ab0*/  LDS R9, [R3+0x100] ;  /* 0x0001000003097984 */ /* 0x000fe80000000800 */
[----:B------:R-:W1:Y:S01]  /*0ac0*/  LDS.128 R12, [R6+0x10] ;  /* 0x00001000060c7984 */ /* 0x000e620000000c00 */
[----:B--2---:R-:W-:-:S03]  /*0ad0*/  FFMA R27, R28, R10, R27 ;  /* 0x0000000a1c1b7223 */ /* 0x004fc6000000001b */
[----:B------:R-:W2:Y:S01]  /*0ae0*/  LDS R19, [R3+0x140] ;  /* 0x0001400003137984 */ /* 0x000ea20000000800 */
[----:B0-----:R-:W-:-:S03]  /*0af0*/  FFMA R11, R8, R11, R27 ;  /* 0x0000000b080b7223 */ /* 0x001fc6000000001b */
[----:B------:R-:W0:Y:S01]  /*0b00*/  LDS R8, [R3+0x180] ;  /* 0x0001800003087984 */ /* 0x000e220000000800 */
[----:B-1----:R-:W-:-:S03]  /*0b10*/  FFMA R12, R12, R9, R11 ;  /* 0x000000090c0c7223 */ /* 0x002fc6000000000b */
[----:B------:R-:W1:Y:S01]  /*0b20*/  LDS R9, [R3+0x1c0] ;  /* 0x0001c00003097984 */ /* 0x000e620000000800 */
[----:B--2---:R-:W-:-:S03]  /*0b30*/  FFMA R13, R19, R13, R12 ;  /* 0x0000000d130d7223 */ /* 0x004fc6000000000c */
[----:B------:R-:W-:Y:S04]  /*0b40*/  LDS R12, [R3+0x200] ;  /* 0x00020000030c7984 */ /* 0x000fe80000000800 */
[----:B------:R-:W-:Y:S01]  /*0b50*/  LDS R19, [R3+0x2c0] ;  /* 0x0002c00003137984 */ /* 0x000fe20000000800 */
[----:B0-----:R-:W-:-:S03]  /*0b60*/  FFMA R8, R8, R14, R13 ;  /* 0x0000000e08087223 */ /* 0x001fc6000000000d */
[----:B------:R-:W-:Y:S04]  /*0b70*/  LDS R13, [R3+0x240] ;  /* 0x00024000030d7984 */ /* 0x000fe80000000800 */
[----:B------:R-:W-:Y:S01]  /*0b80*/  LDS R14, [R3+0x280] ;  /* 0x00028000030e7984 */ /* 0x000fe20000000800 */
[----:B-1----:R-:W-:-:S03]  /*0b90*/  FFMA R15, R9, R15, R8 ;  /* 0x0000000f090f7223 */ /* 0x002fc60000000008 */
[----:B------:R-:W0:Y:S02]  /*0ba0*/  LDS.128 R8, [R6+0x20] ;  /* 0x0000200006087984 */ /* 0x000e240000000c00 */
[----:B0-----:R-:W-:-:S04]  /*0bb0*/  FFMA R8, R8, R12, R15 ;  /* 0x0000000c08087223 */ /* 0x001fc8000000000f */
[----:B------:R-:W-:Y:S02]  /*0bc0*/  FFMA R9, R13, R9, R8 ;  /* 0x000000090d097223 */ /* 0x000fe40000000008 */
[----:B------:R-:W-:Y:S02]  /*0bd0*/  LDS R8, [R3+0x300] ;  /* 0x0003000003087984 */ /* 0x000fe40000000800 */
[----:B------:R-:W-:Y:S02]  /*0be0*/  FFMA R10, R14, R10, R9 ;  /* 0x0000000a0e0a7223 */ /* 0x000fe40000000009 */
[----:B------:R-:W0:Y:S02]  /*0bf0*/  LDS.128 R12, [R6+0x30] ;  /* 0x00003000060c7984 */ /* 0x000e240000000c00 */
[----:B------:R-:W-:Y:S02]  /*0c00*/  FFMA R11, R19, R11, R10 ;  /* 0x0000000b130b7223 */ /* 0x000fe4000000000a */
[----:B------:R-:W-:Y:S01]  /*0c10*/  LDS R19, [R3+0x380] ;  /* 0x0003800003137984 */ /* 0x000fe20000000800 */
[----:B------:R-:W-:Y:S01]  /*0c20*/  IADD3 R27, PT, PT, R18, 0x10, RZ ;  /* 0x00000010121b7810 */ /* 0x000fe20007ffe0ff */
[----:B0-----:R-:W-:-:S02]  /*0c30*/  FFMA R10, R12, R8, R11 ;  /* 0x000000080c0a7223 */ /* 0x001fc4000000000b */
[----:B------:R-:W0:Y:S04]  /*0c40*/  LDS R11, [R3+0x340] ;  /* 0x00034000030b7984 */ /* 0x000e280000000800 */
[----:B------:R-:W1:Y:S01]  /*0c50*/  LDS R12, [R3+0x3c0] ;  /* 0x0003c000030c7984 */ /* 0x000e620000000800 */
[----:B------:R-:W-:Y:S01]  /*0c60*/  BAR.SYNC.DEFER_BLOCKING 0x0 ;  /* 0x0000000000007b1d */ /* 0x000fe20000010000 */
[----:B------:R-:W-:-:S04]  /*0c70*/  IMAD.WIDE.U32 R8, R27, UR14, R20 ;  /* 0x0000000e1b087c25 */ /* 0x000fc8000f8e0014 */
[----:B------:R-:W-:Y:S01]  /*0c80*/  IMAD R27, R27, UR15, R9 ;  /* 0x0000000f1b1b7c24 */ /* 0x000fe2000f8e0209 */
[----:B------:R-:W-:-:S04]  /*0c90*/  LEA R26, P0, R8, UR16, 0x2 ;  /* 0x00000010081a7c11 */ /* 0x000fc8000f8010ff */
[----:B------:R-:W-:Y:S01]  /*0ca0*/  LEA.HI.X R27, R8, UR17, R27, 0x2, P0 ;  /* 0x00000011081b7c11 */ /* 0x000fe200080f141b */
[----:B------:R-:W2:Y:S05]  /*0cb0*/  LDG.E R25, desc[UR12][R24.64+0xc0] ;  /* 0x0000c00c18197981 */ /* 0x000eaa000c1e1900 */
[----:B------:R-:W3:Y:S01]  /*0cc0*/  LDG.E R27, desc[UR12][R26.64] ;  /* 0x0000000c1a1b7981 */ /* 0x000ee2000c1e1900 */
[----:B0-----:R-:W-:-:S04]  /*0cd0*/  FFMA R28, R11, R13, R10 ;  /* 0x0000000d0b1c7223 */ /* 0x001fc8000000000a */
[----:B------:R-:W-:-:S04]  /*0ce0*/  FFMA R19, R19, R14, R28 ;  /* 0x0000000e13137223 */ /* 0x000fc8000000001c */
[----:B-1----:R-:W-:Y:S01]  /*0cf0*/  FFMA R15, R12, R15, R19 ;  /* 0x0000000f0c0f7223 */ /* 0x002fe20000000013 */
[----:B------:R-:W-:-:S04]  /*0d00*/  UIADD3 UR6, UP1, UPT, UR6, -0x4, URZ ;  /* 0xfffffffc06067890 */ /* 0x000fc8000ff3e0ff */
[----:B------:R-:W-:Y:S02]  /*0d10*/  UIADD3.X UR8, UPT, UPT, UR8, -0x1, URZ, UP1, !UPT ;  /* 0xffffffff08087890 */ /* 0x000fe40008ffe4ff */
[----:B------:R-:W-:-:S04]  /*0d20*/  UISETP.NE.U32.AND UP1, UPT, UR6, URZ, UPT ;  /* 0x000000ff0600728c */ /* 0x000fc8000bf25070 */
[----:B------:R-:W-:Y:S01]  /*0d30*/  UISETP.NE.AND.EX UP1, UPT, UR8, URZ, UPT, UP1 ;  /* 0x000000ff0800728c */ /* 0x000fe2000bf25310 */
[----:B------:R-:W-:Y:S01]  /*0d40*/  IADD3 R16, P0, PT, R16, 0x100, RZ ;  /* 0x0000010010107810 */ /* 0x000fe20007f1e0ff */
[----:B------:R-:W-:Y:S01]  /*0d50*/  UIADD3 UR4, UP2, UPT, UR4, 0x40, URZ ;  /* 0x0000004004047890 */ /* 0x000fe2000ff5e0ff */
[----:B------:R-:W-:Y:S02]  /*0d60*/  IADD3 R18, PT, PT, R18, 0x40, RZ ;  /* 0x0000004012127810 */ /* 0x000fe40007ffe0ff */
[----:B------:R-:W-:Y:S01]  /*0d70*/  IADD3.X R17, PT, PT, RZ, R17, RZ, P0, !PT ;  /* 0x00000011ff117210 */ /* 0x000fe200007fe4ff */
[----:B------:R-:W-:Y:S01]  /*0d80*/  UIADD3.X UR5, UPT, UPT, URZ, UR5, URZ, UP2, !UPT ;  /* 0x00000005ff057290 */ /* 0x000fe200097fe4ff */
[----:B--2---:R-:W-:Y:S04]  /*0d90*/  STS [R5], R25 ;  /* 0x0000001905007388 */ /* 0x004fe80000000800 */
[----:B---3--:R-:W-:Y:S01]  /*0da0*/  STS [R4], R27 ;  /* 0x0000001b04007388 */ /* 0x008fe20000000800 */
[----:B------:R-:W-:Y:S06]  /*0db0*/  BAR.SYNC.DEFER_BLOCKING 0x0 ;  /* 0x0000000000007b1d */ /* 0x000fec0000010000 */
[----:B------:R-:W-:Y:S04]  /*0dc0*/  LDS R29, [R3] ;  /* 0x00000000031d7984 */ /* 0x000fe80000000800 */
[----:B------:R-:W0:Y:S04]  /*0dd0*/  LDS.128 R8, [R6] ;  /* 0x0000000006087984 */ /* 0x000e280000000c00 */
[----:B------:R-:W1:Y:S04]  /*0de0*/  LDS R24, [R3+0x40] ;  /* 0x0000400003187984 */ /* 0x000e680000000800 */
[----:B------:R-:W2:Y:S04]  /*0df0*/  LDS R19, [R3+0x80] ;  /* 0x0000800003137984 */ /* 0x000ea80000000800 */
[----:B------:R-:W3:Y:S04]  /*0e00*/  LDS R25, [R3+0xc0] ;  /* 0x0000c00003197984 */ /* 0x000ee80000000800 */
[----:B------:R-:W-:Y:S01]  /*0e10*/  LDS R27, [R3+0x3c0] ;  /* 0x0003c000031b7984 */ /* 0x000fe20000000800 */
[----:B0-----:R-:W-:-:S03]  /*0e20*/  FFMA R15, R8, R29, R15 ;  /* 0x0000001d080f7223 */ /* 0x001fc6000000000f */
[----:B------:R-:W-:Y:S01]  /*0e30*/  LDS R8, [R3+0x140] ;  /* 0x0001400003087984 */ /* 0x000fe20000000800 */
[----:B-1----:R-:W-:-:S03]  /*0e40*/  FFMA R24, R24, R9, R15 ;  /* 0x0000000918187223 */ /* 0x002fc6000000000f */
[----:B------:R-:W-:Y:S04]  /*0e50*/  LDS R9, [R3+0x100] ;  /* 0x0001000003097984 */ /* 0x000fe80000000800 */
[----:B------:R-:W0:Y:S01]  /*0e60*/  LDS.128 R12, [R6+0x10] ;  /* 0x00001000060c7984 */ /* 0x000e220000000c00 */
[----:B--2---:R-:W-:-:S03]  /*0e70*/  FFMA R10, R19, R10, R24 ;  /* 0x0000000a130a7223 */ /* 0x004fc60000000018 */
[----:B------:R-:W-:Y:S01]  /*0e80*/  LDS R24, [R3+0x240] ;  /* 0x0002400003187984 */ /* 0x000fe20000000800 */
[----:B---3--:R-:W-:-:S03]  /*0e90*/  FFMA R11, R25, R11, R10 ;  /* 0x0000000b190b7223 */ /* 0x008fc6000000000a */
[----:B------:R-:W1:Y:S04]  /*0ea0*/  LDS R25, [R3+0x180] ;  /* 0x0001800003197984 */ /* 0x000e680000000800 */
[----:B------:R-:W-:Y:S01]  /*0eb0*/  LDS R19, [R3+0x280] ;  /* 0x0002800003137984 */ /* 0x000fe20000000800 */
[----:B0-----:R-:W-:-:S03]  /*0ec0*/  FFMA R9, R12, R9, R11 ;  /* 0x000000090c097223 */ /* 0x001fc6000000000b */
[----:B------:R-:W0:Y:S01]  /*0ed0*/  LDS R12, [R3+0x1c0] ;  /* 0x0001c000030c7984 */ /* 0x000e220000000800 */
[----:B------:R-:W-:-:S03]  /*0ee0*/  FFMA R26, R8, R13, R9 ;  /* 0x0000000d081a7223 */ /* 0x000fc60000000009 */
[----:B------:R-:W-:Y:S04]  /*0ef0*/  LDS R13, [R3+0x200] ;  /* 0x00020000030d7984 */ /* 0x000fe80000000800 */
[----:B------:R-:W2:Y:S01]  /*0f00*/  LDS.128 R8, [R6+0x20] ;  /* 0x0000200006087984 */ /* 0x000ea20000000c00 */
[----:B-1----:R-:W-:-:S04]  /*0f10*/  FFMA R25, R25, R14, R26 ;  /* 0x0000000e19197223 */ /* 0x002fc8000000001a */
[----:B0-----:R-:W-:Y:S02]  /*0f20*/  FFMA R15, R12, R15, R25 ;  /* 0x0000000f0c0f7223 */ /* 0x001fe40000000019 */
[----:B------:R-:W-:Y:S02]  /*0f30*/  LDS R25, [R3+0x300] ;  /* 0x0003000003197984 */ /* 0x000fe40000000800 */
[----:B--2---:R-:W-:Y:S02]  /*0f40*/  FFMA R13, R8, R13, R15 ;  /* 0x0000000d080d7223 */ /* 0x004fe4000000000f */
[----:B------:R-:W0:Y:S02]  /*0f50*/  LDS R8, [R3+0x2c0] ;  /* 0x0002c00003087984 */ /* 0x000e240000000800 */
[----:B------:R-:W-:Y:S02]  /*0f60*/  FFMA R26, R24, R9, R13 ;  /* 0x00000009181a7223 */ /* 0x000fe4000000000d */
[----:B------:R-:W1:Y:S04]  /*0f70*/  LDS.128 R12, [R6+0x30] ;  /* 0x00003000060c7984 */ /* 0x000e680000000c00 */
[----:B------:R-:W2:Y:S04]  /*0f80*/  LDS R24, [R3+0x340] ;  /* 0x0003400003187984 */ /* 0x000ea80000000800 */
[----:B------:R-:W3:Y:S01]  /*0f90*/  LDS R9, [R3+0x380] ;  /* 0x0003800003097984 */ /* 0x000ee20000000800 */
[----:B------:R-:W-:-:S04]  /*0fa0*/  FFMA R19, R19, R10, R26 ;  /* 0x0000000a13137223 */ /* 0x000fc8000000001a */
[----:B0-----:R-:W-:-:S04]  /*0fb0*/  FFMA R11, R8, R11, R19 ;  /* 0x0000000b080b7223 */ /* 0x001fc80000000013 */
[----:B-1----:R-:W-:-:S04]  /*0fc0*/  FFMA R11, R12, R25, R11 ;  /* 0x000000190c0b7223 */ /* 0x002fc8000000000b */
[----:B--2---:R-:W-:-:S04]  /*0fd0*/  FFMA R24, R24, R13, R11 ;  /* 0x0000000d18187223 */ /* 0x004fc8000000000b */
[----:B---3--:R-:W-:-:S04]  /*0fe0*/  FFMA R14, R9, R14, R24 ;  /* 0x0000000e090e7223 */ /* 0x008fc80000000018 */
[----:B------:R-:W-:Y:S01]  /*0ff0*/  FFMA R19, R27, R15, R14 ;  /* 0x0000000f1b137223 */ /* 0x000fe2000000000e */
[----:B------:R-:W-:Y:S06]  /*1000*/  BAR.SYNC.DEFER_BLOCKING 0x0 ;  /* 0x0000000000007b1d */ /* 0x000fec0000010000 */
[----:B------:R-:W-:Y:S05]  /*1010*/  BRA.U UP1, `(.L_x_2) ;  /* 0xfffffff101d87547 */ /* 0x000fea000b83ffff */
.L_x_1:
[----:B------:R-:W-:Y:S05]  /*1020*/  BRA.U !UP0, `(.L_x_0) ;  /* 0x0000000908887547 */ /* 0x000fea000b800000 */
[----:B------:R-:W-:Y:S02]  /*1030*/  UISETP.NE.U32.AND UP0, UPT, UR7, 0x1, UPT ;  /* 0x000000010700788c */ /* 0x000fe4000bf05070 */
[----:B------:R-:W-:Y:S02]  /*1040*/  ULOP3.LUT UP1, URZ, UR18, 0x10, URZ, 0xc0, !UPT ;  /* 0x0000001012ff7892 */ /* 0x000fe4000f82c0ff */
[----:B------:R-:W-:-:S09]  /*1050*/  UISETP.NE.AND.EX UP0, UPT, URZ, URZ, UPT, UP0 ;  /* 0x000000ffff00728c */ /* 0x000fd2000bf05300 */
[----:B------:R-:W-:Y:S05]  /*1060*/  BRA.U !UP0, `(.L_x_3) ;  /* 0x00000005089c7547 */ /* 0x000fea000b800000 */
[----:B------:R-:W0:Y:S01]  /*1070*/  LDCU.128 UR8, c[0x0][0x380] ;  /* 0x00007000ff0877ac */ /* 0x000e220008000c00 */
[----:B------:R-:W-:Y:S02]  /*1080*/  IADD3 R18, PT, PT, R0, UR4, RZ ;  /* 0x0000000400127c10 */ /* 0x000fe4000fffe0ff */
[----:B------:R-:W-:-:S03]  /*1090*/  IADD3 R24, P1, PT, R22, UR4, RZ ;  /* 0x0000000416187c10 */ /* 0x000fc6000ff3e0ff */
[----:B------:R-:W-:Y:S01]  /*10a0*/  IMAD.WIDE.U32 R10, R18, UR14, R20 ;  /* 0x0000000e120a7c25 */ /* 0x000fe2000f8e0014 */
[----:B------:R-:W-:-:S03]  /*10b0*/  IADD3.X R13, PT, PT, R2, UR5, RZ, P1, !PT ;  /* 0x00000005020d7c10 */ /* 0x000fc60008ffe4ff */
[----:B------:R-:W-:Y:S01]  /*10c0*/  IMAD R9, R18, UR15, R11 ;  /* 0x0000000f12097c24 */ /* 0x000fe2000f8e020b */
[----:B0-----:R-:W-:Y:S02]  /*10d0*/  LEA R16, P0, R24, UR8, 0x2 ;  /* 0x0000000818107c11 */ /* 0x001fe4000f8010ff */
[----:B------:R-:W-:Y:S02]  /*10e0*/  LEA R8, P2, R10, UR10, 0x2 ;  /* 0x0000000a0a087c11 */ /* 0x000fe4000f8410ff */
[----:B------:R-:W-:Y:S02]  /*10f0*/  LEA.HI.X R17, R24, UR9, R13, 0x2, P0 ;  /* 0x0000000918117c11 */ /* 0x000fe400080f140d */
[----:B------:R-:W-:-:S03]  /*1100*/  LEA.HI.X R9, R10, UR11, R9, 0x2, P2 ;  /* 0x0000000b0a097c11 */ /* 0x000fc600090f1409 */
[----:B------:R-:W2:Y:S04]  /*1110*/  LDG.E R10, desc[UR12][R16.64] ;  /* 0x0000000c100a7981 */ /* 0x000ea8000c1e1900 */
[----:B------:R-:W3:Y:S04]  /*1120*/  LDG.E R9, desc[UR12][R8.64] ;  /* 0x0000000c08097981 */ /* 0x000ee8000c1e1900 */
        /* <DEDUP_REMOVED lines=8> */
[----:B------:R-:W-:Y:S04]  /*11b0*/  LDS R17, [R3+0x200] ;  /* 0x0002000003117984 */ /* 0x000fe80000000800 */
[----:B------:R-:W-:Y:S01]  /*11c0*/  LDS R27, [R3+0x380] ;  /* 0x00038000031b7984 */ /* 0x000fe20000000800 */
[----:B0-----:R-:W-:-:S03]  /*11d0*/  FFMA R12, R12, R11, R19 ;  /* 0x0000000b0c0c7223 */ /* 0x001fc60000000013 */
[----:B------:R-:W-:Y:S01]  /*11e0*/  LDS.128 R8, [R6+0x10] ;  /* 0x0000100006087984 */ /* 0x000fe20000000c00 */
[----:B-1----:R-:W-:-:S03]  /*11f0*/  FFMA R25, R25, R13, R12 ;  /* 0x0000000d19197223 */ /* 0x002fc6000000000c */
[----:B------:R-:W0:Y:S01]  /*1200*/  LDS R13, [R3+0x100] ;  /* 0x00010000030d7984 */ /* 0x000e220000000800 */
[----:B--2---:R-:W-:-:S03]  /*1210*/  FFMA R25, R28, R14, R25 ;  /* 0x0000000e1c197223 */ /* 0x004fc60000000019 */
[----:B------:R-:W1:Y:S01]  /*1220*/  LDS R12, [R3+0x140] ;  /* 0x00014000030c7984 */ /* 0x000e620000000800 */
[----:B---3--:R-:W-:-:S03]  /*1230*/  FFMA R15, R26, R15, R25 ;  /* 0x0000000f1a0f7223 */ /* 0x008fc60000000019 */
[----:B------:R-:W2:Y:S04]  /*1240*/  LDS R19, [R3+0x180] ;  /* 0x0001800003137984 */ /* 0x000ea80000000800 */
[----:B------:R-:W3:Y:S04]  /*1250*/  LDS R28, [R3+0x1c0] ;  /* 0x0001c000031c7984 */ /* 0x000ee80000000800 */
[----:B------:R-:W-:Y:S01]  /*1260*/  LDS R26, [R3+0x240] ;  /* 0x00024000031a7984 */ /* 0x000fe20000000800 */
[----:B0-----:R-:W-:-:S04]  /*1270*/  FFMA R13, R8, R13, R15 ;  /* 0x0000000d080d7223 */ /* 0x001fc8000000000f */
[----:B-1----:R-:W-:Y:S02]  /*1280*/  FFMA R8, R12, R9, R13 ;  /* 0x000000090c087223 */ /* 0x002fe4000000000d */
[----:B------:R-:W0:Y:S02]  /*1290*/  LDS.128 R12, [R6+0x20] ;  /* 0x00002000060c7984 */ /* 0x000e240000000c00 */
[----:B--2---:R-:W-:Y:S02]  /*12a0*/  FFMA R19, R19, R10, R8 ;  /* 0x0000000a13137223 */ /* 0x004fe40000000008 */
[----:B------:R-:W-:Y:S02]  /*12b0*/  LDS R10, [R3+0x2c0] ;  /* 0x0002c000030a7984 */ /* 0x000fe40000000800 */
[----:B---3--:R-:W-:Y:S01]  /*12c0*/  FFMA R25, R28, R11, R19 ;  /* 0x0000000b1c197223 */ /* 0x008fe20000000013 */
[----:B------:R-:W-:Y:S01]  /*12d0*/  IADD3 R19, PT, PT, R18, 0x10, RZ ;  /* 0x0000001012137810 */ /* 0x000fe20007ffe0ff */
[----:B------:R-:W1:Y:S04]  /*12e0*/  LDS R11, [R3+0x280] ;  /* 0x00028000030b7984 */ /* 0x000e680000000800 */
[C---:B------:R-:W-:Y:S01]  /*12f0*/  IMAD.WIDE.U32 R8, R19.reuse, UR14, R20 ;  /* 0x0000000e13087c25 */ /* 0x040fe2000f8e0014 */
[----:B------:R-:W-:Y:S03]  /*1300*/  LDS R28, [R3+0x300] ;  /* 0x00030000031c7984 */ /* 0x000fe60000000800 */
[----:B------:R-:W-:-:S02]  /*1310*/  IMAD R19, R19, UR15, R9 ;  /* 0x0000000f13137c24 */ /* 0x000fc4000f8e0209 */
[----:B0-----:R-:W-:Y:S01]  /*1320*/  FFMA R17, R12, R17, R25 ;  /* 0x000000110c117223 */ /* 0x001fe20000000019 */
[----:B------:R-:W-:Y:S02]  /*1330*/  IADD3.X R25, PT, PT, RZ, R2, RZ, P1, !PT ;  /* 0x00000002ff197210 */ /* 0x000fe40000ffe4ff */
[----:B------:R-:W-:Y:S01]  /*1340*/  LEA R18, P1, R8, UR10, 0x2 ;  /* 0x0000000a08127c11 */ /* 0x000fe2000f8210ff */
[----:B------:R-:W-:Y:S01]  /*1350*/  FFMA R26, R26, R13, R17 ;  /* 0x0000000d1a1a7223 */ /* 0x000fe20000000011 */
[----:B------:R-:W-:Y:S02]  /*1360*/  LEA.HI.X R17, R24, UR9, R25, 0x2, P0 ;  /* 0x0000000918117c11 */ /* 0x000fe400080f1419 */
[----:B------:R-:W-:Y:S01]  /*1370*/  LEA.HI.X R19, R8, UR11, R19, 0x2, P1 ;  /* 0x0000000b08137c11 */ /* 0x000fe200088f1413 */
[----:B-1----:R-:W-:Y:S01]  /*1380*/  FFMA R11, R11, R14, R26 ;  /* 0x0000000e0b0b7223 */ /* 0x002fe2000000001a */
[----:B------:R-:W-:Y:S03]  /*1390*/  LDS R24, [R3+0x3c0] ;  /* 0x0003c00003187984 */ /* 0x000fe60000000800 */
[----:B------:R-:W-:Y:S01]  /*13a0*/  FFMA R29, R10, R15, R11 ;  /* 0x0000000f0a1d7223 */ /* 0x000fe2000000000b */
[----:B------:R-:W-:Y:S04]  /*13b0*/  LDS R26, [R3+0x340] ;  /* 0x00034000031a7984 */ /* 0x000fe80000000800 */
[----:B------:R-:W0:Y:S01]  /*13c0*/  LDS.128 R8, [R6+0x30] ;  /* 0x0000300006087984 */ /* 0x000e220000000c00 */
[----:B------:R-:W-:Y:S06]  /*13d0*/  BAR.SYNC.DEFER_BLOCKING 0x0 ;  /* 0x0000000000007b1d */ /* 0x000fec0000010000 */
[----:B------:R-:W2:Y:S04]  /*13e0*/  LDG.E R17, desc[UR12][R16.64+0x40] ;  /* 0x0000400c10117981 */ /* 0x000ea8000c1e1900 */
[----:B------:R-:W3:Y:S01]  /*13f0*/  LDG.E R19, desc[UR12][R18.64] ;  /* 0x0000000c12137981 */ /* 0x000ee2000c1e1900 */
[----:B------:R-:W-:Y:S01]  /*1400*/  UIADD3 UR4, UPT, UPT, UR4, 0x20, URZ ;  /* 0x0000002004047890 */ /* 0x000fe2000fffe0ff */
[----:B------:R-:W-:Y:S01]  /*1410*/  UMOV UR5, URZ ;  /* 0x000000ff00057c82 */ /* 0x000fe20008000000 */
[----:B0-----:R-:W-:-:S04]  /*1420*/  FFMA R8, R8, R28, R29 ;  /* 0x0000001c08087223 */ /* 0x001fc8000000001d */
[----:B------:R-:W-:-:S04]  /*1430*/  FFMA R8, R26, R9, R8 ;  /* 0x000000091a087223 */ /* 0x000fc80000000008 */
[----:B------:R-:W-:-:S04]  /*1440*/  FFMA R27, R27, R10, R8 ;  /* 0x0000000a1b1b7223 */ /* 0x000fc80000000008 */
        /* <DEDUP_REMOVED lines=10> */
[----:B------:R-:W4:Y:S04]  /*14f0*/  LDS.128 R8, [R6+0x10] ;  /* 0x0000100006087984 */ /* 0x000f280000000c00 */
[----:B------:R-:W5:Y:S04]  /*1500*/  LDS R18, [R3+0x140] ;  /* 0x0001400003127984 */ /* 0x000f680000000800 */
[----:B------:R-:W5:Y:S04]  /*1510*/  LDS R19, [R3+0x180] ;  /* 0x0001800003137984 */ /* 0x000f680000000800 */
[----:B------:R-:W5:Y:S01]  /*1520*/  LDS R24, [R3+0x1c0] ;  /* 0x0001c00003187984 */ /* 0x000f620000000800 */
[----:B0-----:R-:W-:-:S04]  /*1530*/  FFMA R25, R12, R25, R27 ;  /* 0x000000190c197223 */ /* 0x001fc8000000001b */
[----:B-1----:R-:W-:Y:S02]  /*1540*/  FFMA R28, R28, R13, R25 ;  /* 0x0000000d1c1c7223 */ /* 0x002fe40000000019 */
[----:B------:R-:W-:Y:S02]  /*1550*/  LDS R25, [R3+0x200] ;  /* 0x0002000003197984 */ /* 0x000fe40000000800 */
[----:B--2---:R-:W-:-:S04]  /*1560*/  FFMA R29, R29, R14, R28 ;  /* 0x0000000e1d1d7223 */ /* 0x004fc8000000001c */
[----:B---3--:R-:W-:Y:S02]  /*1570*/  FFMA R29, R16, R15, R29 ;  /* 0x0000000f101d7223 */ /* 0x008fe4000000001d */
[----:B------:R-:W0:Y:S04]  /*1580*/  LDS.128 R12, [R6+0x20] ;  /* 0x00002000060c7984 */ /* 0x000e280000000c00 */
[----:B------:R-:W1:Y:S01]  /*1590*/  LDS R16, [R3+0x240] ;  /* 0x0002400003107984 */ /* 0x000e620000000800 */
[----:B----4-:R-:W-:-:S04]  /*15a0*/  FFMA R17, R8, R17, R29 ;  /* 0x0000001108117223 */ /* 0x010fc8000000001d */
[----:B-----5:R-:W-:Y:S02]  /*15b0*/  FFMA R18, R18, R9, R17 ;  /* 0x0000000912127223 */ /* 0x020fe40000000011 */
[----:B------:R-:W2:Y:S02]  /*15c0*/  LDS R17, [R3+0x280] ;  /* 0x0002800003117984 */ /* 0x000ea40000000800 */
[----:B------:R-:W-:Y:S02]  /*15d0*/  FFMA R19, R19, R10, R18 ;  /* 0x0000000a13137223 */ /* 0x000fe40000000012 */
[----:B------:R-:W3:Y:S02]  /*15e0*/  LDS R18, [R3+0x2c0] ;  /* 0x0002c00003127984 */ /* 0x000ee40000000800 */
[----:B------:R-:W-:Y:S02]  /*15f0*/  FFMA R27, R24, R11, R19 ;  /* 0x0000000b181b7223 */ /* 0x000fe40000000013 */
[----:B------:R-:W-:Y:S04]  /*1600*/  LDS R19, [R3+0x300] ;  /* 0x0003000003137984 */ /* 0x000fe80000000800 */
[----:B------:R-:W4:Y:S04]  /*1610*/  LDS.128 R8, [R6+0x30] ;  /* 0x0000300006087984 */ /* 0x000f280000000c00 */
[----:B------:R-:W5:Y:S01]  /*1620*/  LDS R24, [R3+0x340] ;  /* 0x0003400003187984 */ /* 0x000f620000000800 */
[----:B0-----:R-:W-:-:S03]  /*1630*/  FFMA R27, R12, R25, R27 ;  /* 0x000000190c1b7223 */ /* 0x001fc6000000001b */
[----:B------:R-:W0:Y:S01]  /*1640*/  LDS R25, [R3+0x380] ;  /* 0x0003800003197984 */ /* 0x000e220000000800 */
[----:B-1----:R-:W-:-:S03]  /*1650*/  FFMA R16, R16, R13, R27 ;  /* 0x0000000d10107223 */ /* 0x002fc6000000001b */
[----:B------:R-:W1:Y:S01]  /*1660*/  LDS R12, [R3+0x3c0] ;  /* 0x0003c000030c7984 */ /* 0x000e620000000800 */
[----:B--2---:R-:W-:-:S04]  /*1670*/  FFMA R17, R17, R14, R16 ;  /* 0x0000000e11117223 */ /* 0x004fc80000000010 */
[----:B---3--:R-:W-:-:S04]  /*1680*/  FFMA R15, R18, R15, R17 ;  /* 0x0000000f120f7223 */ /* 0x008fc80000000011 */
[----:B----4-:R-:W-:-:S04]  /*1690*/  FFMA R15, R8, R19, R15 ;  /* 0x00000013080f7223 */ /* 0x010fc8000000000f */
[----:B-----5:R-:W-:-:S04]  /*16a0*/  FFMA R24, R24, R9, R15 ;  /* 0x0000000918187223 */ /* 0x020fc8000000000f */
[----:B0-----:R-:W-:-:S04]  /*16b0*/  FFMA R25, R25, R10, R24 ;  /* 0x0000000a19197223 */ /* 0x001fc80000000018 */
[----:B-1----:R-:W-:Y:S01]  /*16c0*/  FFMA R19, R12, R11, R25 ;  /* 0x0000000b0c137223 */ /* 0x002fe20000000019 */
[----:B------:R-:W-:Y:S06]  /*16d0*/  BAR.SYNC.DEFER_BLOCKING 0x0 ;  /* 0x0000000000007b1d */ /* 0x000fec0000010000 */
.L_x_3:
[----:B------:R-:W-:Y:S05]  /*16e0*/  BRA.U UP1, `(.L_x_0) ;  /* 0x0000000101d87547 */ /* 0x000fea000b800000 */
[----:B------:R-:W0:Y:S01]  /*16f0*/  LDCU.128 UR8, c[0x0][0x380] ;  /* 0x00007000ff0877ac */ /* 0x000e220008000c00 */
[----:B------:R-:W-:Y:S02]  /*1700*/  IADD3 R11, PT, PT, R0, UR4, RZ ;  /* 0x00000004000b7c10 */ /* 0x000fe4000fffe0ff */
[----:B------:R-:W-:Y:S02]  /*1710*/  MOV R8, R20 ;  /* 0x0000001400087202 */ /* 0x000fe40000000f00 */
[----:B------:R-:W-:Y:S02]  /*1720*/  MOV R9, R21 ;  /* 0x0000001500097202 */ /* 0x000fe40000000f00 */
[----:B------:R-:W-:Y:S01]  /*1730*/  IADD3 R22, P0, PT, R22, UR4, RZ ;  /* 0x0000000416167c10 */ /* 0x000fe2000ff1e0ff */
[----:B------:R-:W-:-:S03]  /*1740*/  IMAD.WIDE.U32 R8, R11, UR14, R8 ;  /* 0x0000000e0b087c25 */ /* 0x000fc6000f8e0008 */
[----:B------:R-:W-:Y:S01]  /*1750*/  IADD3.X R13, PT, PT, R2, UR5, RZ, P0, !PT ;  /* 0x00000005020d7c10 */ /* 0x000fe200087fe4ff */
        /* <DEDUP_REMOVED lines=19> */
[----:B------:R-:W5:Y:S04]  /*1890*/  LDS R2, [R3+0x1c0] ;  /* 0x0001c00003027984 */ /* 0x000f680000000800 */
[----:B------:R-:W-:Y:S01]  /*18a0*/  LDS R25, [R3+0x200] ;  /* 0x0002000003197984 */ /* 0x000fe20000000800 */
[----:B0-----:R-:W-:-:S03]  /*18b0*/  FFMA R8, R8, R18, R19 ;  /* 0x0000001208087223 */ /* 0x001fc60000000013 */
[----:B------:R-:W-:Y:S01]  /*18c0*/  LDS R4, [R3+0x240] ;  /* 0x0002400003047984 */ /* 0x000fe20000000800 */
[----:B-1----:R-:W-:-:S03]  /*18d0*/  FFMA R8, R27, R9, R8 ;  /* 0x000000091b087223 */ /* 0x002fc60000000008 */
[----:B------:R-:W0:Y:S01]  /*18e0*/  LDS.128 R16, [R6+0x20] ;  /* 0x0000200006107984 */ /* 0x000e220000000c00 */
[----:B--2---:R-:W-:-:S03]  /*18f0*/  FFMA R29, R29, R10, R8 ;  /* 0x0000000a1d1d7223 */ /* 0x004fc60000000008 */
[----:B------:R-:W1:Y:S01]  /*1900*/  LDS R27, [R3+0x280] ;  /* 0x00028000031b7984 */ /* 0x000e620000000800 */
[----:B---3--:R-:W-:-:S03]  /*1910*/  FFMA R26, R24, R11, R29 ;  /* 0x0000000b181a7223 */ /* 0x008fc6000000001d */
[----:B------:R-:W2:Y:S04]  /*1920*/  LDS R22, [R3+0x2c0] ;  /* 0x0002c00003167984 */ /* 0x000ea80000000800 */
[----:B------:R-:W-:Y:S01]  /*1930*/  LDS R29, [R3+0x300] ;  /* 0x00030000031d7984 */ /* 0x000fe20000000800 */
[----:B----4-:R-:W-:-:S03]  /*1940*/  FFMA R12, R12, R23, R26 ;  /* 0x000000170c0c7223 */ /* 0x010fc6000000001a */
[----:B------:R-:W3:Y:S01]  /*1950*/  LDS.128 R8, [R6+0x30] ;  /* 0x0000300006087984 */ /* 0x000ee20000000c00 */
[----:B-----5:R-:W-:-:S03]  /*1960*/  FFMA R12, R0, R13, R12 ;  /* 0x0000000d000c7223 */ /* 0x020fc6000000000c */
[----:B------:R-:W4:Y:S01]  /*1970*/  LDS R24, [R3+0x340] ;  /* 0x0003400003187984 */ /* 0x000f220000000800 */
[----:B------:R-:W-:-:S03]  /*1980*/  FFMA R5, R5, R14, R12 ;  /* 0x0000000e05057223 */ /* 0x000fc6000000000c */
[----:B------:R-:W5:Y:S01]  /*1990*/  LDS R23, [R3+0x380] ;  /* 0x0003800003177984 */ /* 0x000f620000000800 */
[----:B------:R-:W-:-:S03]  /*19a0*/  FFMA R5, R2, R15, R5 ;  /* 0x0000000f02057223 */ /* 0x000fc60000000005 */
[----:B------:R-:W5:Y:S01]  /*19b0*/  LDS R0, [R3+0x3c0] ;  /* 0x0003c00003007984 */ /* 0x000f620000000800 */
[----:B0-----:R-:W-:-:S04]  /*19c0*/  FFMA R5, R16, R25, R5 ;  /* 0x0000001910057223 */ /* 0x001fc80000000005 */
[----:B------:R-:W-:-:S04]  /*19d0*/  FFMA R4, R4, R17, R5 ;  /* 0x0000001104047223 */ /* 0x000fc80000000005 */
[----:B-1----:R-:W-:-:S04]  /*19e0*/  FFMA R27, R27, R18, R4 ;  /* 0x000000121b1b7223 */ /* 0x002fc80000000004 */
[----:B--2---:R-:W-:-:S04]  /*19f0*/  FFMA R19, R22, R19, R27 ;  /* 0x0000001316137223 */ /* 0x004fc8000000001b */
[----:B---3--:R-:W-:-:S04]  /*1a00*/  FFMA R19, R8, R29, R19 ;  /* 0x0000001d08137223 */ /* 0x008fc80000000013 */
[----:B----4-:R-:W-:-:S04]  /*1a10*/  FFMA R24, R24, R9, R19 ;  /* 0x0000000918187223 */ /* 0x010fc80000000013 */
[----:B-----5:R-:W-:-:S04]  /*1a20*/  FFMA R23, R23, R10, R24 ;  /* 0x0000000a17177223 */ /* 0x020fc80000000018 */
[----:B------:R-:W-:Y:S01]  /*1a30*/  FFMA R19, R0, R11, R23 ;  /* 0x0000000b00137223 */ /* 0x000fe20000000017 */
[----:B------:R-:W-:Y:S06]  /*1a40*/  BAR.SYNC.DEFER_BLOCKING 0x0 ;  /* 0x0000000000007b1d */ /* 0x000fec0000010000 */
.L_x_0:
[----:B------:R-:W0:Y:S01]  /*1a50*/  LDCU.64 UR4, c[0x0][0x390] ;  /* 0x00007200ff0477ac */ /* 0x000e220008000a00 */
[----:B------:R-:W-:-:S03]  /*1a60*/  SHF.R.S32.HI R21, RZ, 0x1f, R20 ;  /* 0x0000001fff157819 */ /* 0x000fc60000011414 */
[----:B------:R-:W-:-:S04]  /*1a70*/  IMAD.WIDE.U32 R2, R7, UR14, R20 ;  /* 0x0000000e07027c25 */ /* 0x000fc8000f8e0014 */
[----:B------:R-:W-:Y:S01]  /*1a80*/  IMAD R7, R7, UR15, R3 ;  /* 0x0000000f07077c24 */ /* 0x000fe2000f8e0203 */
[----:B0-----:R-:W-:-:S04]  /*1a90*/  LEA R4, P0, R2, UR4, 0x2 ;  /* 0x0000000402047c11 */ /* 0x001fc8000f8010ff */
[----:B------:R-:W-:-:S05]  /*1aa0*/  LEA.HI.X R5, R2, UR5, R7, 0x2, P0 ;  /* 0x0000000502057c11 */ /* 0x000fca00080f1407 */
[----:B------:R-:W-:Y:S01]  /*1ab0*/  STG.E desc[UR12][R4.64], R19 ;  /* 0x0000001304007986 */ /* 0x000fe2000c10190c */
[----:B------:R-:W-:Y:S05]  /*1ac0*/  EXIT ;  /* 0x000000000000794d */ /* 0x000fea0003800000 */
.L_x_4:
[----:B------:R-:W-:-:S00]  /*1ad0*/  BRA `(.L_x_4) ;  /* 0xfffffffc00fc7947 */ /* 0x000fc0000383ffff */
[----:B------:R-:W-:-:S00]  /*1ae0*/  NOP ;  /* 0x0000000000007918 */ /* 0x000fc00000000000 */
        /* <DEDUP_REMOVED lines=9> */
.L_x_11:


//--------------------- .text._Z26gpu_matrix_multiply_simplePfS_S_m --------------------------
	.section	.text._Z26gpu_matrix_multiply_simplePfS_S_m,"ax",@progbits
	.align	128
        .global         _Z26gpu_matrix_multiply_simplePfS_S_m
        .type           _Z26gpu_matrix_multiply_simplePfS_S_m,@function
        .size           _Z26gpu_matrix_multiply_simplePfS_S_m,(.L_x_12 - _Z26gpu_matrix_multiply_simplePfS_S_m)
        .other          _Z26gpu_matrix_multiply_simplePfS_S_m,@"STO_CUDA_ENTRY STV_DEFAULT"
_Z26gpu_matrix_multiply_simplePfS_S_m:
.text._Z26gpu_matrix_multiply_simplePfS_S_m:
[----:B------:R-:W-:Y:S08]  /*0000*/  LDC R1, c[0x0][0x37c] ;  /* 0x0000df00ff017b82 */ /* 0x000ff00000000800 */
[----:B------:R-:W0:Y:S01]  /*0010*/  LDC.64 R12, c[0x0][0x398] ;  /* 0x0000e600ff0c7b82 */ /* 0x000e220000000a00 */
[----:B------:R-:W1:Y:S01]  /*0020*/  S2R R3, SR_TID.Y ;  /* 0x0000000000037919 */ /* 0x000e620000002200 */
[----:B------:R-:W2:Y:S01]  /*0030*/  LDCU.64 UR6, c[0x0][0x358] ;  /* 0x00006b00ff0677ac */ /* 0x000ea20008000a00 */
[----:B------:R-:W-:Y:S01]  /*0040*/  IMAD.MOV.U32 R26, RZ, RZ, RZ ;  /* 0x000000ffff1a7224 */ /* 0x000fe200078e00ff */
[----:B------:R-:W3:Y:S04]  /*0050*/  S2R R15, SR_TID.X ;  /* 0x00000000000f7919 */ /* 0x000ee80000002100 */
[----:B------:R-:W1:Y:S08]  /*0060*/  LDC R0, c[0x0][0x364] ;  /* 0x0000d900ff007b82 */ /* 0x000e700000000800 */
[----:B------:R-:W1:Y:S08]  /*0070*/  S2UR UR4, SR_CTAID.Y ;  /* 0x00000000000479c3 */ /* 0x000e700000002600 */
[----:B------:R-:W3:Y:S01]  /*0080*/  S2UR UR5, SR_CTAID.X ;  /* 0x00000000000579c3 */ /* 0x000ee20000002500 */
[----:B0-----:R-:W-:-:S04]  /*0090*/  ISETP.NE.U32.AND P0, PT, R12, RZ, PT ;  /* 0x000000ff0c00720c */ /* 0x001fc80003f05070 */
[----:B------:R-:W-:-:S03]  /*00a0*/  ISETP.NE.AND.EX P0, PT, R13, RZ, PT, P0 ;  /* 0x000000ff0d00720c */ /* 0x000fc60003f05300 */
[----:B------:R-:W3:Y:S01]  /*00b0*/  LDC R14, c[0x0][0x360] ;  /* 0x0000d800ff0e7b82 */ /* 0x000ee20000000800 */
[----:B-1----:R-:W-:Y:S02]  /*00c0*/  IMAD R0, R0, UR4, R3 ;  /* 0x0000000400007c24 */ /* 0x002fe4000f8e0203 */
[----:B---3--:R-:W-:-:S07]  /*00d0*/  IMAD R14, R14, UR5, R15 ;  /* 0x000000050e0e7c24 */ /* 0x008fce000f8e020f */
[----:B--2---:R-:W-:Y:S05]  /*00e0*/  @!P0 BRA `(.L_x_5) ;  /* 0x0000000800fc8947 */ /* 0x004fea0003800000 */
[----:B------:R-:W-:Y:S01]  /*00f0*/  ISETP.GE.U32.AND P1, PT, R12, 0x8, PT ;  /* 0x000000080c00780c */ /* 0x000fe20003f26070 */
[----:B------:R-:W-:Y:S01]  /*0100*/  IMAD.WIDE.U32 R16, R0, R12, RZ ;  /* 0x0000000c00107225 */ /* 0x000fe200078e00ff */
[----:B------:R-:W-:Y:S01]  /*0110*/  LOP3.LUT R2, R12, 0x7, RZ, 0xc0, !PT ;  /* 0x000000070c027812 */ /* 0x000fe200078ec0ff */
[----:B------:R-:W-:Y:S01]  /*0120*/  UMOV UR4, URZ ;  /* 0x000000ff00047c82 */ /* 0x000fe20008000000 */
[----:B------:R-:W-:Y:S01]  /*0130*/  ISETP.GE.U32.AND.EX P1, PT, R13, RZ, PT, P1 ;  /* 0x000000ff0d00720c */ /* 0x000fe20003f26110 */
[----:B------:R-:W-:Y:S01]  /*0140*/  IMAD.MOV.U32 R26, RZ, RZ, RZ ;  /* 0x000000ffff1a7224 */ /* 0x000fe200078e00ff */
[----:B------:R-:W-:Y:S01]  /*0150*/  ISETP.NE.U32.AND P0, PT, R2, RZ, PT ;  /* 0x000000ff0200720c */ /* 0x000fe20003f05070 */
[----:B------:R-:W-:Y:S01]  /*0160*/  IMAD.MOV.U32 R4, RZ, RZ, RZ ;  /* 0x000000ffff047224 */ /* 0x000fe200078e00ff */
[----:B------:R-:W-:Y:S01]  /*0170*/  SHF.R.S32.HI R15, RZ, 0x1f, R14 ;  /* 0x0000001fff0f7819 */ /* 0x000fe2000001140e */
[----:B------:R-:W-:Y:S01]  /*0180*/  IMAD R5, R0, R13, R17 ;  /* 0x0000000d00057224 */ /* 0x000fe200078e0211 */
[----:B------:R-:W-:-:S07]  /*0190*/  ISETP.NE.AND.EX P0, PT, RZ, RZ, PT, P0 ;  /* 0x000000ffff00720c */ /* 0x000fce0003f05300 */
[----:B------:R-:W-:Y:S06]  /*01a0*/  @!P1 BRA `(.L_x_6) ;  /* 0x0000000400089947 */ /* 0x000fec0003800000 */
[----:B------:R-:W0:Y:S01]  /*01b0*/  LDCU.128 UR8, c[0x0][0x380] ;  /* 0x00007000ff0877ac */ /* 0x000e220008000c00 */
[C---:B------:R-:W-:Y:S01]  /*01c0*/  LOP3.LUT R4, R12.reuse, 0xfffffff8, RZ, 0xc0, !PT ;  /* 0xfffffff80c047812 */ /* 0x040fe200078ec0ff */
[C---:B------:R-:W-:Y:S01]  /*01d0*/  IMAD.SHL.U32 R7, R12.reuse, 0x4, RZ ;  /* 0x000000040c077824 */ /* 0x040fe200078e00ff */
[C-C-:B------:R-:W-:Y:S01]  /*01e0*/  SHF.L.U64.HI R8, R12.reuse, 0x5, R13.reuse ;  /* 0x000000050c087819 */ /* 0x140fe2000001020d */
[----:B------:R-:W1:Y:S01]  /*01f0*/  LDCU UR4, c[0x0][0x39c] ;  /* 0x00007380ff0477ac */ /* 0x000e620008000800 */
[----:B------:R-:W-:Y:S01]  /*0200*/  SHF.L.U64.HI R10, R12, 0x2, R13 ;  /* 0x000000020c0a7819 */ /* 0x000fe2000001020d */
[----:B------:R-:W-:Y:S02]  /*0210*/  IMAD.MOV.U32 R26, RZ, RZ, RZ ;  /* 0x000000ffff1a7224 */ /* 0x000fe400078e00ff */
[----:B------:R-:W-:Y:S01]  /*0220*/  IMAD.MOV.U32 R11, RZ, RZ, R4 ;  /* 0x000000ffff0b7224 */ /* 0x000fe200078e0004 */
[----:B0-----:R-:W-:Y:S02]  /*0230*/  LEA R6, P1, R14, UR10, 0x2 ;  /* 0x0000000a0e067c11 */ /* 0x001fe4000f8210ff */
[----:B------:R-:W-:-:S02]  /*0240*/  LEA R20, P2, R16, UR8, 0x2 ;  /* 0x0000000810147c11 */ /* 0x000fc4000f8410ff */
[----:B------:R-:W-:Y:S01]  /*0250*/  LEA.HI.X R3, R14, UR11, R15, 0x2, P1 ;  /* 0x0000000b0e037c11 */ /* 0x000fe200088f140f */
[----:B-1----:R-:W-:Y:S01]  /*0260*/  IMAD.U32 R9, RZ, RZ, UR4 ;  /* 0x00000004ff097e24 */ /* 0x002fe2000f8e00ff */
[----:B------:R-:W-:Y:S02]  /*0270*/  LEA.HI.X R21, R16, UR9, R5, 0x2, P2 ;  /* 0x0000000910157c11 */ /* 0x000fe400090f1405 */
[----:B------:R-:W-:-:S05]  /*0280*/  IADD3 R20, P1, PT, R20, 0x10, RZ ;  /* 0x0000001014147810 */ /* 0x000fca0007f3e0ff */
[----:B------:R-:W-:-:S08]  /*0290*/  IMAD.X R21, RZ, RZ, R21, P1 ;  /* 0x000000ffff157224 */ /* 0x000fd000008e0615 */
.L_x_7:
[----:B------:R-:W-:Y:S02]  /*02a0*/  IMAD.MOV.U32 R24, RZ, RZ, R6 ;  /* 0x000000ffff187224 */ /* 0x000fe400078e0006 */
[----:B------:R-:W-:Y:S02]  /*02b0*/  IMAD.MOV.U32 R18, RZ, RZ, R20 ;  /* 0x000000ffff127224 */ /* 0x000fe400078e0014 */
[----:B------:R-:W-:Y:S02]  /*02c0*/  IMAD.MOV.U32 R19, RZ, RZ, R21 ;  /* 0x000000ffff137224 */ /* 0x000fe400078e0015 */
[----:B------:R-:W-:-:S03]  /*02d0*/  IMAD.MOV.U32 R25, RZ, RZ, R3 ;  /* 0x000000ffff197224 */ /* 0x000fc600078e0003 */
[----:B------:R-:W2:Y:S04]  /*02e0*/  LDG.E R29, desc[UR6][R18.64+-0x10] ;  /* 0xfffff006121d7981 */ /* 0x000ea8000c1e1900 */
[----:B------:R-:W2:Y:S01]  /*02f0*/  LDG.E R24, desc[UR6][R24.64] ;  /* 0x0000000618187981 */ /* 0x000ea2000c1e1900 */
[----:B------:R-:W-:-:S03]  /*0300*/  IADD3 R22, P1, PT, R6, R7, RZ ;  /* 0x0000000706167210 */ /* 0x000fc60007f3e0ff */
[----:B------:R-:W3:Y:S02]  /*0310*/  LDG.E R27, desc[UR6][R18.64+-0xc] ;  /* 0xfffff406121b7981 */ /* 0x000ee4000c1e1900 */
[----:B------:R-:W-:Y:S01]  /*0320*/  IMAD.X R23, R3, 0x1, R10, P1 ;  /* 0x0000000103177824 */ /* 0x000fe200008e060a */
[----:B------:R-:W-:-:S04]  /*0330*/  IADD3 R20, P1, PT, R22, R7, RZ ;  /* 0x0000000716147210 */ /* 0x000fc80007f3e0ff */
[----:B------:R-:W3:Y:S01]  /*0340*/  LDG.E R28, desc[UR6][R22.64] ;  /* 0x00000006161c7981 */ /* 0x000ee2000c1e1900 */
[----:B------:R-:W-:-:S05]  /*0350*/  IMAD.X R21, R23, 0x1, R10, P1 ;  /* 0x0000000117157824 */ /* 0x000fca00008e060a */
[----:B------:R3:W4:Y:S04]  /*0360*/  LDG.E R22, desc[UR6][R20.64] ;  /* 0x0000000614167981 */ /* 0x000728000c1e1900 */
[----:B------:R-:W5:Y:S01]  /*0370*/  LDG.E R23, desc[UR6][R18.64+-0x4] ;  /* 0xfffffc0612177981 */ /* 0x000f62000c1e1900 */
[----:B--2---:R-:W-:-:S03]  /*0380*/  FFMA R26, R29, R24, R26 ;  /* 0x000000181d1a7223 */ /* 0x004fc6000000001a */
[----:B------:R-:W4:Y:S01]  /*0390*/  LDG.E R29, desc[UR6][R18.64+-0x8] ;  /* 0xfffff806121d7981 */ /* 0x000f22000c1e1900 */
[----:B------:R-:W-:-:S05]  /*03a0*/  IADD3 R24, P1, PT, R20, R7, RZ ;  /* 0x0000000714187210 */ /* 0x000fca0007f3e0ff */
[----:B------:R-:W-:Y:S02]  /*03b0*/  IMAD.X R25, R21, 0x1, R10, P1 ;  /* 0x0000000115197824 */ /* 0x000fe400008e060a */
[----:B------:R-:W2:Y:S01]  /*03c0*/  LDG.E R21, desc[UR6][R18.64] ;  /* 0x0000000612157981 */ /* 0x000ea2000c1e1900 */
[----:B---3--:R-:W-:Y:S01]  /*03d0*/  FFMA R20, R27, R28, R26 ;  /* 0x0000001c1b147223 */ /* 0x008fe2000000001a */
[----:B------:R-:W-:Y:S02]  /*03e0*/  IADD3 R26, P1, PT, R24, R7, RZ ;  /* 0x00000007181a7210 */ /* 0x000fe40007f3e0ff */
[----:B------:R-:W5:Y:S03]  /*03f0*/  LDG.E R28, desc[UR6][R24.64] ;  /* 0x00000006181c7981 */ /* 0x000f66000c1e1900 */
[----:B------:R-:W-:Y:S02]  /*0400*/  IMAD.X R27, R25, 0x1, R10, P1 ;  /* 0x00000001191b7824 */ /* 0x000fe400008e060a */
[----:B----4-:R-:W-:-:S03]  /*0410*/  FFMA R22, R29, R22, R20 ;  /* 0x000000161d167223 */ /* 0x010fc60000000014 */
[----:B------:R-:W2:Y:S01]  /*0420*/  LDG.E R29, desc[UR6][R26.64] ;  /* 0x000000061a1d7981 */ /* 0x000ea2000c1e1900 */
[----:B-----5:R-:W-:Y:S01]  /*0430*/  FFMA R28, R23, R28, R22 ;  /* 0x0000001c171c7223 */ /* 0x020fe20000000016 */
[-C--:B------:R-:W-:Y:S02]  /*0440*/  IADD3 R22, P1, PT, R26, R7.reuse, RZ ;  /* 0x000000071a167210 */ /* 0x080fe40007f3e0ff */
[----:B------:R-:W3:Y:S03]  /*0450*/  LDG.E R26, desc[UR6][R18.64+0x8] ;  /* 0x00000806121a7981 */ /* 0x000ee6000c1e1900 */
[----:B------:R-:W-:Y:S01]  /*0460*/  IMAD.X R23, R27, 0x1, R10, P1 ;  /* 0x000000011b177824 */ /* 0x000fe200008e060a */
[----:B------:R-:W-:Y:S01]  /*0470*/  IADD3 R20, P1, PT, R22, R7, RZ ;  /* 0x0000000716147210 */ /* 0x000fe20007f3e0ff */
[----:B------:R-:W4:Y:S01]  /*0480*/  LDG.E R27, desc[UR6][R18.64+0xc] ;  /* 0x00000c06121b7981 */ /* 0x000f22000c1e1900 */
[----:B--2---:R-:W-:-:S03]  /*0490*/  FFMA R28, R21, R29, R28 ;  /* 0x0000001d151c7223 */ /* 0x004fc6000000001c */
[----:B------:R-:W-:Y:S01]  /*04a0*/  IMAD.X R21, R23, 0x1, R10, P1 ;  /* 0x0000000117157824 */ /* 0x000fe200008e060a */
[----:B------:R-:W2:Y:S01]  /*04b0*/  LDG.E R29, desc[UR6][R18.64+0x4] ;  /* 0x00000406121d7981 */ /* 0x000ea2000c1e1900 */
[----:B------:R-:W-:-:S03]  /*04c0*/  IADD3 R24, P1, PT, R20, R7, RZ ;  /* 0x0000000714187210 */ /* 0x000fc60007f3e0ff */
[----:B------:R-:W2:Y:S02]  /*04d0*/  LDG.E R23, desc[UR6][R22.64] ;  /* 0x0000000616177981 */ /* 0x000ea4000c1e1900 */
[----:B------:R-:W-:Y:S02]  /*04e0*/  IMAD.X R25, R21, 0x1, R10, P1 ;  /* 0x0000000115197824 */ /* 0x000fe400008e060a */
[----:B------:R-:W3:Y:S04]  /*04f0*/  LDG.E R20, desc[UR6][R20.64] ;  /* 0x0000000614147981 */ /* 0x000ee8000c1e1900 */
[----:B------:R-:W4:Y:S01]  /*0500*/  LDG.E R24, desc[UR6][R24.64] ;  /* 0x0000000618187981 */ /* 0x000f22000c1e1900 */
[----:B------:R-:W-:-:S04]  /*0510*/  IADD3 R11, P1, PT, R11, -0x8, RZ ;  /* 0xfffffff80b0b7810 */ /* 0x000fc80007f3e0ff */
[----:B------:R-:W-:Y:S02]  /*0520*/  IADD3.X R9, PT, PT, R9, -0x1, RZ, P1, !PT ;  /* 0xffffffff09097810 */ /* 0x000fe40000ffe4ff */
[----:B------:R-:W-:-:S04]  /*0530*/  ISETP.NE.U32.AND P1, PT, R11, RZ, PT ;  /* 0x000000ff0b00720c */ /* 0x000fc80003f25070 */
[----:B------:R-:W-:Y:S02]  /*0540*/  ISETP.NE.AND.EX P1, PT, R9, RZ, PT, P1 ;  /* 0x000000ff0900720c */ /* 0x000fe40003f25310 */
[----:B------:R-:W-:-:S05]  /*0550*/  LEA R6, P2, R12, R6, 0x5 ;  /* 0x000000060c067211 */ /* 0x000fca00078428ff */
[----:B------:R-:W-:Y:S02]  /*0560*/  IMAD.X R3, R3, 0x1, R8, P2 ;  /* 0x0000000103037824 */ /* 0x000fe400010e0608 */
[----:B--2---:R-:W-:-:S04]  /*0570*/  FFMA R29, R29, R23, R28 ;  /* 0x000000171d1d7223 */ /* 0x004fc8000000001c */
[----:B---3--:R-:W-:Y:S01]  /*0580*/  FFMA R26, R26, R20, R29 ;  /* 0x000000141a1a7223 */ /* 0x008fe2000000001d */
[----:B------:R-:W-:-:S03]  /*0590*/  IADD3 R20, P3, PT, R18, 0x20, RZ ;  /* 0x0000002012147810 */ /* 0x000fc60007f7e0ff */
[----:B----4-:R-:W-:Y:S02]  /*05a0*/  FFMA R26, R27, R24, R26 ;  /* 0x000000181b1a7223 */ /* 0x010fe4000000001a */
[----:B------:R-:W-:Y:S01]  /*05b0*/  IMAD.X R21, RZ, RZ, R19, P3 ;  /* 0x000000ffff157224 */ /* 0x000fe200018e0613 */
[----:B------:R-:W-:Y:S07]  /*05c0*/  @P1 BRA `(.L_x_7) ;  /* 0xfffffffc00341947 */ /* 0x000fee000383ffff */
.L_x_6:
[----:B------:R-:W-:Y:S05]  /*05d0*/  @!P0 BRA `(.L_x_5) ;  /* 0x0000000400c08947 */ /* 0x000fea0003800000 */
[----:B------:R-:W-:Y:S02]  /*05e0*/  ISETP.GE.U32.AND P1, PT, R2, 0x4, PT ;  /* 0x000000040200780c */ /* 0x000fe40003f26070 */
[----:B------:R-:W-:Y:S02]  /*05f0*/  LOP3.LUT R24, R12, 0x3, RZ, 0xc0, !PT ;  /* 0x000000030c187812 */ /* 0x000fe400078ec0ff */
[----:B------:R-:W-:Y:S02]  /*0600*/  ISETP.GE.U32.AND.EX P1, PT, RZ, RZ, PT, P1 ;  /* 0x000000ffff00720c */ /* 0x000fe40003f26110 */
[----:B------:R-:W-:-:S04]  /*0610*/  ISETP.NE.U32.AND P0, PT, R24, RZ, PT ;  /* 0x000000ff1800720c */ /* 0x000fc80003f05070 */
[----:B------:R-:W-:-:S07]  /*0620*/  ISETP.NE.AND.EX P0, PT, RZ, RZ, PT, P0 ;  /* 0x000000ffff00720c */ /* 0x000fce0003f05300 */
[----:B------:R-:W-:Y:S06]  /*0630*/  @!P1 BRA `(.L_x_8) ;  /* 0x0000000000d09947 */ /* 0x000fec0003800000 */
[----:B------:R-:W0:Y:S01]  /*0640*/  LDCU.128 UR8, c[0x0][0x380] ;  /* 0x00007000ff0877ac */ /* 0x000e220008000c00 */
[----:B------:R-:W-:Y:S01]  /*0650*/  IMAD R2, R12, UR4, RZ ;  /* 0x000000040c027c24 */ /* 0x000fe2000f8e02ff */
[C---:B------:R-:W-:Y:S01]  /*0660*/  IADD3 R8, P1, PT, R4.reuse, R16, RZ ;  /* 0x0000001004087210 */ /* 0x040fe20007f3e0ff */
[----:B------:R-:W-:-:S03]  /*0670*/  IMAD.WIDE.U32 R6, R4, R12, R14 ;  /* 0x0000000c04067225 */ /* 0x000fc600078e000e */
[----:B------:R-:W-:Y:S01]  /*0680*/  IADD3.X R11, PT, PT, R5, UR4, RZ, P1, !PT ;  /* 0x00000004050b7c10 */ /* 0x000fe20008ffe4ff */
[C---:B------:R-:W-:Y:S02]  /*0690*/  IMAD R3, R4.reuse, R13, R2 ;  /* 0x0000000d04037224 */ /* 0x040fe400078e0202 */
[----:B------:R-:W-:Y:S02]  /*06a0*/  VIADD R9, R4, 0x1 ;  /* 0x0000000104097836 */ /* 0x000fe40000000000 */
[----:B------:R-:W-:Y:S02]  /*06b0*/  IMAD.IADD R7, R7, 0x1, R3 ;  /* 0x0000000107077824 */ /* 0x000fe400078e0203 */
[----:B------:R-:W-:-:S04]  /*06c0*/  IMAD.WIDE.U32 R2, R9, R12, R14 ;  /* 0x0000000c09027225 */ /* 0x000fc800078e000e */
[CC--:B------:R-:W-:Y:S01]  /*06d0*/  IMAD R3, R9.reuse, R13.reuse, R3 ;  /* 0x0000000d09037224 */ /* 0x0c0fe200078e0203 */
[----:B0-----:R-:W-:Y:S01]  /*06e0*/  LEA R22, P2, R6, UR10, 0x2 ;  /* 0x0000000a06167c11 */ /* 0x001fe2000f8410ff */
[----:B------:R-:W-:Y:S01]  /*06f0*/  VIADD R19, R4, 0x2 ;  /* 0x0000000204137836 */ /* 0x000fe20000000000 */
[----:B------:R-:W-:Y:S02]  /*0700*/  LEA R28, P1, R8, UR8, 0x2 ;  /* 0x00000008081c7c11 */ /* 0x000fe4000f8210ff */
[----:B------:R-:W-:Y:S02]  /*0710*/  LEA.HI.X R23, R6, UR11, R7, 0x2, P2 ;  /* 0x0000000b06177c11 */ /* 0x000fe400090f1407 */
[----:B------:R-:W-:Y:S02]  /*0720*/  LEA R6, P3, R2, UR10, 0x2 ;  /* 0x0000000a02067c11 */ /* 0x000fe4000f8610ff */
[----:B------:R-:W-:Y:S01]  /*0730*/  IADD3 R9, P2, PT, R9, R16, RZ ;  /* 0x0000001009097210 */ /* 0x000fe20007f5e0ff */
[----:B------:R-:W-:Y:S01]  /*0740*/  VIADD R27, R4, 0x3 ;  /* 0x00000003041b7836 */ /* 0x000fe20000000000 */
[----:B------:R-:W-:Y:S01]  /*0750*/  LEA.HI.X R7, R2, UR11, R3, 0x2, P3 ;  /* 0x0000000b02077c11 */ /* 0x000fe200098f1403 */
[----:B------:R-:W2:Y:S01]  /*0760*/  LDG.E R22, desc[UR6][R22.64] ;  /* 0x0000000616167981 */ /* 0x000ea2000c1e1900 */
[----:B------:R-:W-:Y:S01]  /*0770*/  LEA.HI.X R29, R8, UR9, R11, 0x2, P1 ;  /* 0x00000009081d7c11 */ /* 0x000fe200088f140b */
[----:B------:R-:W-:Y:S01]  /*0780*/  IMAD.X R2, RZ, RZ, R5, P2 ;  /* 0x000000ffff027224 */ /* 0x000fe200010e0605 */
[----:B------:R-:W-:Y:S01]  /*0790*/  LEA R8, P1, R9, UR8, 0x2 ;  /* 0x0000000809087c11 */ /* 0x000fe2000f8210ff */
[-C--:B------:R-:W-:Y:S01]  /*07a0*/  IMAD.WIDE.U32 R10, R19, R12.reuse, R14 ;  /* 0x0000000c130a7225 */ /* 0x080fe200078e000e */
[----:B------:R-:W3:Y:S02]  /*07b0*/  LDG.E R6, desc[UR6][R6.64] ;  /* 0x0000000606067981 */ /* 0x000ee4000c1e1900 */
[----:B------:R-:W-:Y:S01]  /*07c0*/  LEA.HI.X R9, R9, UR9, R2, 0x2, P1 ;  /* 0x0000000909097c11 */ /* 0x000fe200088f1402 */
[----:B------:R-:W-:Y:S01]  /*07d0*/  IMAD R3, R19, R13, R11 ;  /* 0x0000000d13037224 */ /* 0x000fe200078e020b */
[C---:B------:R-:W-:Y:S01]  /*07e0*/  LEA R2, P1, R10.reuse, UR10, 0x2 ;  /* 0x0000000a0a027c11 */ /* 0x040fe2000f8210ff */
[----:B------:R-:W-:Y:S01]  /*07f0*/  IMAD.WIDE.U32 R20, R27, R12, R14 ;  /* 0x0000000c1b147225 */ /* 0x000fe200078e000e */
[----:B------:R0:W2:Y:S02]  /*0800*/  LDG.E R25, desc[UR6][R28.64] ;  /* 0x000000061c197981 */ /* 0x0000a4000c1e1900 */
[----:B------:R-:W-:-:S02]  /*0810*/  LEA.HI.X R3, R10, UR11, R3, 0x2, P1 ;  /* 0x0000000b0a037c11 */ /* 0x000fc400088f1403 */
[----:B------:R-:W-:Y:S01]  /*0820*/  IADD3 R19, P1, PT, R19, R16, RZ ;  /* 0x0000001013137210 */ /* 0x000fe20007f3e0ff */
[----:B------:R-:W3:Y:S04]  /*0830*/  LDG.E R8, desc[UR6][R8.64] ;  /* 0x0000000608087981 */ /* 0x000ee8000c1e1900 */
[----:B------:R-:W-:Y:S01]  /*0840*/  IMAD.X R18, RZ, RZ, R5, P1 ;  /* 0x000000ffff127224 */ /* 0x000fe200008e0605 */
[C---:B------:R-:W-:Y:S01]  /*0850*/  LEA R10, P1, R19.reuse, UR8, 0x2 ;  /* 0x00000008130a7c11 */ /* 0x040fe2000f8210ff */
[----:B------:R-:W4:Y:S03]  /*0860*/  LDG.E R2, desc[UR6][R2.64] ;  /* 0x0000000602027981 */ /* 0x000f26000c1e1900 */
[----:B------:R-:W-:Y:S01]  /*0870*/  LEA.HI.X R11, R19, UR9, R18, 0x2, P1 ;  /* 0x00000009130b7c11 */ /* 0x000fe200088f1412 */
[----:B------:R-:W-:Y:S01]  /*0880*/  IMAD R19, R27, R13, R21 ;  /* 0x0000000d1b137224 */ /* 0x000fe200078e0215 */
[----:B------:R-:W-:-:S03]  /*0890*/  LEA R18, P1, R20, UR10, 0x2 ;  /* 0x0000000a14127c11 */ /* 0x000fc6000f8210ff */
[----:B------:R-:W4:Y:S01]  /*08a0*/  LDG.E R10, desc[UR6][R10.64] ;  /* 0x000000060a0a7981 */ /* 0x000f22000c1e1900 */
[----:B------:R-:W-:Y:S02]  /*08b0*/  LEA.HI.X R19, R20, UR11, R19, 0x2, P1 ;  /* 0x0000000b14137c11 */ /* 0x000fe400088f1413 */
[----:B------:R-:W-:-:S03]  /*08c0*/  IADD3 R27, P1, PT, R27, R16, RZ ;  /* 0x000000101b1b7210 */ /* 0x000fc60007f3e0ff */
[----:B------:R-:W5:Y:S01]  /*08d0*/  LDG.E R18, desc[UR6][R18.64] ;  /* 0x0000000612127981 */ /* 0x000f62000c1e1900 */
[----:B------:R-:W-:Y:S01]  /*08e0*/  LEA R20, P2, R27, UR8, 0x2 ;  /* 0x000000081b147c11 */ /* 0x000fe2000f8410ff */
[----:B0-----:R-:W-:-:S05]  /*08f0*/  IMAD.X R28, RZ, RZ, R5, P1 ;  /* 0x000000ffff1c7224 */ /* 0x001fca00008e0605 */
[----:B------:R-:W-:-:S05]  /*0900*/  LEA.HI.X R21, R27, UR9, R28, 0x2, P2 ;  /* 0x000000091b157c11 */ /* 0x000fca00090f141c */
[----:B------:R-:W5:Y:S01]  /*0910*/  LDG.E R20, desc[UR6][R20.64] ;  /* 0x0000000614147981 */ /* 0x000f62000c1e1900 */
[----:B------:R-:W-:Y:S01]  /*0920*/  VIADD R4, R4, 0x4 ;  /* 0x0000000404047836 */ /* 0x000fe20000000000 */
[----:B------:R-:W-:Y:S01]  /*0930*/  UMOV UR4, URZ ;  /* 0x000000ff00047c82 */ /* 0x000fe20008000000 */
[----:B--2---:R-:W-:-:S04]  /*0940*/  FFMA R25, R25, R22, R26 ;  /* 0x0000001619197223 */ /* 0x004fc8000000001a */
[----:B---3--:R-:W-:-:S04]  /*0950*/  FFMA R25, R8, R6, R25 ;  /* 0x0000000608197223 */ /* 0x008fc80000000019 */
[----:B----4-:R-:W-:-:S04]  /*0960*/  FFMA R25, R10, R2, R25 ;  /* 0x000000020a197223 */ /* 0x010fc80000000019 */
[----:B-----5:R-:W-:-:S07]  /*0970*/  FFMA R26, R20, R18, R25 ;  /* 0x00000012141a7223 */ /* 0x020fce0000000019 */
.L_x_8:
[----:B------:R-:W-:Y:S05]  /*0980*/  @!P0 BRA `(.L_x_5) ;  /* 0x0000000000d48947 */ /* 0x000fea0003800000 */
[----:B------:R-:W-:Y:S02]  /*0990*/  ISETP.NE.U32.AND P1, PT, R24, 0x1, PT ;  /* 0x000000011800780c */ /* 0x000fe40003f25070 */
[----:B------:R-:W-:Y:S02]  /*09a0*/  LOP3.LUT R2, R12, 0x1, RZ, 0xc0, !PT ;  /* 0x000000010c027812 */ /* 0x000fe400078ec0ff */
[----:B------:R-:W-:Y:S02]  /*09b0*/  ISETP.NE.AND.EX P1, PT, RZ, RZ, PT, P1 ;  /* 0x000000ffff00720c */ /* 0x000fe40003f25310 */
[----:B------:R-:W-:-:S04]  /*09c0*/  ISETP.NE.U32.AND P0, PT, R2, 0x1, PT ;  /* 0x000000010200780c */ /* 0x000fc80003f05070 */
[----:B------:R-:W-:-:S07]  /*09d0*/  ISETP.NE.U32.AND.EX P0, PT, RZ, RZ, PT, P0 ;  /* 0x000000ffff00720c */ /* 0x000fce0003f05100 */
[----:B------:R-:W-:Y:S06]  /*09e0*/  @!P1 BRA `(.L_x_9) ;  /* 0x0000000000789947 */ /* 0x000fec0003800000 */
[----:B------:R-:W0:Y:S01]  /*09f0*/  LDCU.128 UR8, c[0x0][0x380] ;  /* 0x00007000ff0877ac */ /* 0x000e220008000c00 */
[----:B------:R-:W-:Y:S01]  /*0a00*/  IMAD R2, R12, UR4, RZ ;  /* 0x000000040c027c24 */ /* 0x000fe2000f8e02ff */
[C---:B------:R-:W-:Y:S01]  /*0a10*/  IADD3 R3, P1, PT, R4.reuse, R16, RZ ;  /* 0x0000001004037210 */ /* 0x040fe20007f3e0ff */
[----:B------:R-:W-:Y:S02]  /*0a20*/  IMAD.MOV.U32 R8, RZ, RZ, R14 ;  /* 0x000000ffff087224 */ /* 0x000fe400078e000e */
[----:B------:R-:W-:Y:S01]  /*0a30*/  IMAD.MOV.U32 R9, RZ, RZ, R15 ;  /* 0x000000ffff097224 */ /* 0x000fe200078e000f */
[----:B------:R-:W-:Y:S01]  /*0a40*/  IADD3.X R10, PT, PT, R5, UR4, RZ, P1, !PT ;  /* 0x00000004050a7c10 */ /* 0x000fe20008ffe4ff */
[C---:B------:R-:W-:Y:S02]  /*0a50*/  VIADD R21, R4.reuse, 0x1 ;  /* 0x0000000104157836 */ /* 0x040fe40000000000 */
[C---:B------:R-:W-:Y:S02]  /*0a60*/  IMAD R11, R4.reuse, R13, R2 ;  /* 0x0000000d040b7224 */ /* 0x040fe400078e0202 */
[----:B------:R-:W-:Y:S01]  /*0a70*/  IMAD.WIDE.U32 R6, R4, R12, R8 ;  /* 0x0000000c04067225 */ /* 0x000fe200078e0008 */
[----:B------:R-:W-:-:S03]  /*0a80*/  IADD3 R19, P1, PT, R21, R16, RZ ;  /* 0x0000001015137210 */ /* 0x000fc60007f3e0ff */
[----:B------:R-:W-:Y:S01]  /*0a90*/  IMAD.WIDE.U32 R8, R21, R12, R8 ;  /* 0x0000000c15087225 */ /* 0x000fe200078e0008 */
[----:B0-----:R-:W-:-:S03]  /*0aa0*/  LEA R2, P2, R3, UR8, 0x2 ;  /* 0x0000000803027c11 */ /* 0x001fc6000f8410ff */
[----:B------:R-:W-:Y:S01]  /*0ab0*/  IMAD.IADD R11, R7, 0x1, R11 ;  /* 0x00000001070b7824 */ /* 0x000fe200078e020b */
[----:B------:R-:W-:Y:S01]  /*0ac0*/  LEA R18, P3, R19, UR8, 0x2 ;  /* 0x0000000813127c11 */ /* 0x000fe2000f8610ff */
[----:B------:R-:W-:Y:S01]  /*0ad0*/  IMAD.X R22, RZ, RZ, R5, P1 ;  /* 0x000000ffff167224 */ /* 0x000fe200008e0605 */
[----:B------:R-:W-:Y:S01]  /*0ae0*/  LEA.HI.X R3, R3, UR9, R10, 0x2, P2 ;  /* 0x0000000903037c11 */ /* 0x000fe200090f140a */
[----:B------:R-:W-:Y:S01]  /*0af0*/  IMAD R7, R21, R13, R9 ;  /* 0x0000000d15077224 */ /* 0x000fe200078e0209 */
[----:B------:R-:W-:Y:S02]  /*0b00*/  LEA R20, P2, R6, UR10, 0x2 ;  /* 0x0000000a06147c11 */ /* 0x000fe4000f8410ff */
[----:B------:R-:W-:Y:S02]  /*0b10*/  LEA R10, P4, R8, UR10, 0x2 ;  /* 0x0000000a080a7c11 */ /* 0x000fe4000f8810ff */
[----:B------:R-:W-:Y:S01]  /*0b20*/  LEA.HI.X R21, R6, UR11, R11, 0x2, P2 ;  /* 0x0000000b06157c11 */ /* 0x000fe200090f140b */
[----:B------:R-:W2:Y:S01]  /*0b30*/  LDG.E R3, desc[UR6][R2.64] ;  /* 0x0000000602037981 */ /* 0x000ea2000c1e1900 */
[----:B------:R-:W-:-:S02]  /*0b40*/  LEA.HI.X R19, R19, UR9, R22, 0x2, P3 ;  /* 0x0000000913137c11 */ /* 0x000fc400098f1416 */
[----:B------:R-:W-:Y:S01]  /*0b50*/  LEA.HI.X R11, R8, UR11, R7, 0x2, P4 ;  /* 0x0000000b080b7c11 */ /* 0x000fe2000a0f1407 */
[----:B------:R-:W2:Y:S04]  /*0b60*/  LDG.E R20, desc[UR6][R20.64] ;  /* 0x0000000614147981 */ /* 0x000ea8000c1e1900 */
[----:B------:R-:W3:Y:S04]  /*0b70*/  LDG.E R19, desc[UR6][R18.64] ;  /* 0x0000000612137981 */ /* 0x000ee8000c1e1900 */
[----:B------:R-:W3:Y:S01]  /*0b80*/  LDG.E R10, desc[UR6][R10.64] ;  /* 0x000000060a0a7981 */ /* 0x000ee2000c1e1900 */
[----:B------:R-:W-:Y:S01]  /*0b90*/  VIADD R4, R4, 0x2 ;  /* 0x0000000204047836 */ /* 0x000fe20000000000 */
[----:B------:R-:W-:Y:S01]  /*0ba0*/  UMOV UR4, URZ ;  /* 0x000000ff00047c82 */ /* 0x000fe20008000000 */
[----:B--2---:R-:W-:-:S04]  /*0bb0*/  FFMA R26, R3, R20, R26 ;  /* 0x00000014031a7223 */ /* 0x004fc8000000001a */
[----:B---3--:R-:W-:-:S07]  /*0bc0*/  FFMA R26, R19, R10, R26 ;  /* 0x0000000a131a7223 */ /* 0x008fce000000001a */
.L_x_9:
[----:B------:R-:W-:Y:S05]  /*0bd0*/  @P0 BRA `(.L_x_5) ;  /* 0x0000000000400947 */ /* 0x000fea0003800000 */
[----:B------:R-:W0:Y:S01]  /*0be0*/  LDCU.128 UR8, c[0x0][0x380] ;  /* 0x00007000ff0877ac */ /* 0x000e220008000c00 */
[----:B------:R-:W-:Y:S01]  /*0bf0*/  IMAD R2, R12, UR4, RZ ;  /* 0x000000040c027c24 */ /* 0x000fe2000f8e02ff */
[C---:B------:R-:W-:Y:S01]  /*0c00*/  IADD3 R16, P0, PT, R4.reuse, R16, RZ ;  /* 0x0000001004107210 */ /* 0x040fe20007f1e0ff */
[----:B------:R-:W-:Y:S02]  /*0c10*/  IMAD.MOV.U32 R6, RZ, RZ, R14 ;  /* 0x000000ffff067224 */ /* 0x000fe400078e000e */
[----:B------:R-:W-:Y:S01]  /*0c20*/  IMAD.MOV.U32 R7, RZ, RZ, R15 ;  /* 0x000000ffff077224 */ /* 0x000fe200078e000f */
[----:B------:R-:W-:Y:S01]  /*0c30*/  IADD3.X R3, PT, PT, R5, UR4, RZ, P0, !PT ;  /* 0x0000000405037c10 */ /* 0x000fe200087fe4ff */
[C---:B------:R-:W-:Y:S02]  /*0c40*/  IMAD R9, R4.reuse, R13, R2 ;  /* 0x0000000d04097224 */ /* 0x040fe400078e0202 */
[----:B------:R-:W-:-:S04]  /*0c50*/  IMAD.WIDE.U32 R6, R4, R12, R6 ;  /* 0x0000000c04067225 */ /* 0x000fc800078e0006 */
[----:B------:R-:W-:Y:S01]  /*0c60*/  IMAD.IADD R5, R7, 0x1, R9 ;  /* 0x0000000107057824 */ /* 0x000fe200078e0209 */
[----:B0-----:R-:W-:Y:S02]  /*0c70*/  LEA R2, P1, R16, UR8, 0x2 ;  /* 0x0000000810027c11 */ /* 0x001fe4000f8210ff */
[----:B------:R-:W-:Y:S02]  /*0c80*/  LEA R4, P0, R6, UR10, 0x2 ;  /* 0x0000000a06047c11 */ /* 0x000fe4000f8010ff */
[----:B------:R-:W-:Y:S02]  /*0c90*/  LEA.HI.X R3, R16, UR9, R3, 0x2, P1 ;  /* 0x0000000910037c11 */ /* 0x000fe400088f1403 */
[----:B------:R-:W-:-:S04]  /*0ca0*/  LEA.HI.X R5, R6, UR11, R5, 0x2, P0 ;  /* 0x0000000b06057c11 */ /* 0x000fc800080f1405 */
[----:B------:R-:W2:Y:S04]  /*0cb0*/  LDG.E R3, desc[UR6][R2.64] ;  /* 0x0000000602037981 */ /* 0x000ea8000c1e1900 */
[----:B------:R-:W2:Y:S02]  /*0cc0*/  LDG.E R4, desc[UR6][R4.64] ;  /* 0x0000000604047981 */ /* 0x000ea4000c1e1900 */
[----:B--2---:R-:W-:-:S07]  /*0cd0*/  FFMA R26, R3, R4, R26 ;  /* 0x00000004031a7223 */ /* 0x004fce000000001a */
.L_x_5:
[----:B------:R-:W0:Y:S01]  /*0ce0*/  LDCU.64 UR4, c[0x0][0x390] ;  /* 0x00007200ff0477ac */ /* 0x000e220008000a00 */
[----:B------:R-:W-:-:S03]  /*0cf0*/  SHF.R.S32.HI R15, RZ, 0x1f, R14 ;  /* 0x0000001fff0f7819 */ /* 0x000fc6000001140e */
[----:B------:R-:W-:-:S04]  /*0d00*/  IMAD.WIDE.U32 R2, R0, R12, R14 ;  /* 0x0000000c00027225 */ /* 0x000fc800078e000e */
[----:B------:R-:W-:Y:S01]  /*0d10*/  IMAD R13, R0, R13, R3 ;  /* 0x0000000d000d7224 */ /* 0x000fe200078e0203 */
[----:B0-----:R-:W-:-:S04]  /*0d20*/  LEA R4, P0, R2, UR4, 0x2 ;  /* 0x0000000402047c11 */ /* 0x001fc8000f8010ff */
[----:B------:R-:W-:-:S05]  /*0d30*/  LEA.HI.X R5, R2, UR5, R13, 0x2, P0 ;  /* 0x0000000502057c11 */ /* 0x000fca00080f140d */
[----:B------:R-:W-:Y:S01]  /*0d40*/  STG.E desc[UR6][R4.64], R26 ;  /* 0x0000001a04007986 */ /* 0x000fe2000c101906 */
[----:B------:R-:W-:Y:S05]  /*0d50*/  EXIT ;  /* 0x000000000000794d */ /* 0x000fea0003800000 */
.L_x_10:
        /* <DEDUP_REMOVED lines=10> */
.L_x_12:


//--------------------- .nv.shared._Z19gpu_matrix_multiplyPfS_S_m --------------------------
	.section	.nv.shared._Z19gpu_matrix_multiplyPfS_S_m,"aw",@nobits
	.sectionflags	@""
	.align	4
.nv.shared._Z19gpu_matrix_multiplyPfS_S_m:
	.zero		3072


//--------------------- .nv.shared.reserved.0     --------------------------
	.section	.nv.shared.reserved.0,"aw",@nobits
	.weak		__nv_reservedSMEM_offset_0_alias
	.size		__nv_reservedSMEM_offset_0_alias, 0, 64
	.other		__nv_reservedSMEM_offset_0_alias,@"STO_CUDA_RESERVED_SHARED STV_DEFAULT"
__nv_reservedSMEM_offset_0_alias:
	.zero		0
	.zero		64


//--------------------- .nv.constant0._Z19gpu_matrix_multiplyPfS_S_m --------------------------
	.section	.nv.constant0._Z19gpu_matrix_multiplyPfS_S_m,"a",@progbits
	.sectionflags	@""
	.align	4
.nv.constant0._Z19gpu_matrix_multiplyPfS_S_m:
	.zero		928


//--------------------- .nv.constant0._Z26gpu_matrix_multiply_simplePfS_S_m --------------------------
	.section	.nv.constant0._Z26gpu_matrix_multiply_simplePfS_S_m,"a",@progbits
	.sectionflags	@""
	.align	4
.nv.constant0._Z26gpu_matrix_multiply_simplePfS_S_m:
	.zero		928


//--------------------- SYMBOLS --------------------------

	.type		.nv.reservedSmem.offset0,@object
	.size		.nv.reservedSmem.offset0,0x4
	.type		.nv.reservedSmem.cap,@object
	.size		.nv.reservedSmem.cap,0x4
